// auto-generated by cutlass_sweep.conv — config: {"arch": "sm_100", "cluster_m": 1, "cluster_n": 1, "conv_kind": "dgrad", "dtype": "e4m3", "ndim": 2, "tile_k": 32, "tile_m": 128, "tile_n": 128}
#include "cutlass/cutlass.h"
#include "cute/tensor.hpp"
#include "cutlass/kernel_hardware_info.hpp"
#include "cutlass/conv/convolution.h"
#include "cutlass/conv/dispatch_policy.hpp"
#include "cutlass/conv/collective/collective_builder.hpp"
#include "cutlass/conv/kernel/conv_universal.hpp"
#include "cutlass/conv/device/conv_universal_adapter.hpp"
#include "cutlass/epilogue/collective/collective_builder.hpp"

using namespace cute;
using Elem = cutlass::float_e4m3_t;
using Acc  = float;
using LayoutAB = cutlass::layout::TensorNHWC;
using LayoutC  = cutlass::layout::TensorNHWC;
constexpr auto ConvOp = cutlass::conv::Operator::kDgrad;
using TileShape    = Shape<_128, _128, Shape<_32>>;
using ClusterShape = Shape<_1, _1, _1>;

using CollectiveEpilogue = typename cutlass::epilogue::collective::CollectiveBuilder<
    cutlass::arch::Sm100, cutlass::arch::OpClassTensorOp,
    TileShape, ClusterShape,
    cutlass::epilogue::collective::EpilogueTileAuto,
    Acc, Acc,
    Elem, LayoutC, 128 / cutlass::sizeof_bits<Elem>::value,
    Elem, LayoutC, 128 / cutlass::sizeof_bits<Elem>::value,
    cutlass::epilogue::collective::EpilogueScheduleAuto
  >::CollectiveOp;

using CollectiveMainloop = typename cutlass::conv::collective::CollectiveBuilder<
    cutlass::arch::Sm100, cutlass::arch::OpClassTensorOp, ConvOp,
    Elem, LayoutAB, 128 / cutlass::sizeof_bits<Elem>::value,
    Elem, LayoutAB, 128 / cutlass::sizeof_bits<Elem>::value,
    Acc,
    TileShape, ClusterShape,
    cutlass::conv::collective::StageCountAutoCarveout<
        static_cast<int>(sizeof(typename CollectiveEpilogue::SharedStorage))>,
    cutlass::conv::collective::KernelScheduleAuto
  >::CollectiveOp;

using ProblemShape = cutlass::conv::ConvProblemShape<
    ConvOp, CollectiveMainloop::DispatchPolicy::NumSpatialDimensions>;
using ConvKernel = cutlass::conv::kernel::ConvUniversal<
    ProblemShape, CollectiveMainloop, CollectiveEpilogue>;
using Conv = cutlass::conv::device::ConvUniversalAdapter<ConvKernel>;

auto* _anchor = &cutlass::device_kernel<ConvKernel>;


// ===== COMPILED SASS (sm_100a) =====

	.target	sm_100a

	.elftype	@"ET_EXEC"


//--------------------- .note.nv.tkinfo           --------------------------
	.section	.note.nv.tkinfo,"",@"SHT_NOTE"
	.sectionflags	@"SHF_NOTE_NV_TKINFO"
	.tkinfo
        /*0018*/ 	.word	0x00000002
        /*0030*/ 	.string	""
        /*0030*/ 	.string	"ptxas"
        /*0030*/ 	.string	"Cuda compilation tools, release 13.0, V13.0.88"
        /*0030*/ 	.string	"Build cuda_13.0.r13.0/compiler.36424714_0"
        /*0030*/ 	.string	"-arch sm_100a -m 64 "



//--------------------- .note.nv.cuinfo           --------------------------
	.section	.note.nv.cuinfo,"",@"SHT_NOTE"
	.sectionflags	@"SHF_NOTE_NV_CUINFO"
        /*0018*/ 	.short	0x0002
        /*001a*/ 	.short	0x0064
        /*001c*/ 	.short	0x0082
	.zero		2


//--------------------- .nv.info                  --------------------------
	.section	.nv.info,"",@"SHT_CUDA_INFO"
	.align	4


	//----- nvinfo : EIATTR_REGCOUNT
	.align		4
        /*0000*/ 	.byte	0x04, 0x2f
        /*0002*/ 	.short	(.L_19 - .L_18)
	.align		4
.L_18:
        /*0004*/ 	.word	index@(_ZN7cutlass13device_kernelINS_4conv6kernel13ConvUniversalINS1_16ConvProblemShapeILNS1_8OperatorE1ELi2EEENS1_10collective14CollectiveConvINS1_47MainloopSm100TmaUmmaWarpSpecializedImplicitGemmILS5_1ELi24ELi2ELi1ELi2EN4cute5tupleIJNSA_1CILi1EEESD_SD_EEEEENSB_IJNSC_ILi128EEESG_NSB_IJNSC_ILi32EEEEEEEEENS_12float_e4m3_tESK_NSA_8TiledMMAINSA_8MMA_AtomIJNSA_10MMA_TraitsINSA_19SM100_MMA_F8F6F4_SSEJSK_SK_fSG_SG_NSA_17integral_constantINSA_4UMMA5MajorELSR_0EEENSP_ISR_LSR_1EEENSP_INSQ_7ScaleInELSU_0EEESV_EEEEEENSA_6LayoutISE_NSB_IJNSC_ILi0EEESZ_SZ_EEEEENSB_IJNSA_10UnderscoreES12_S12_EEEEENS7_6detail27Sm100ImplicitGemmTileTraitsINSA_20SM90_TMA_LOAD_IM2COLENSA_14ComposedLayoutINSA_7SwizzleILi1ELi4ELi3EEENSA_18smem_ptr_flag_bitsILi8EEENSY_INSB_IJNSC_ILi8EEESH_EEENSB_IJSH_SD_EEEEEEEvEENS16_INSA_13SM90_TMA_LOADENS18_INS19_ILi3ELi4ELi3EEES1C_NSY_INSB_IJSG_S1D_EEENSB_IJSD_SG_EEEEEEEvEEEENS_8epilogue10collective18CollectiveEpilogueINS1R_23Sm100TmaWarpSpecializedILi2ELi2ELi64ELb0ELb0EEEJSJ_NSB_IJNSY_ISG_SD_EENSY_INSC_ILi64EEESD_EEEEESK_NSB_IJNSB_IJlllEEESD_SZ_EEESK_S21_NS1R_6fusion15FusionCallbacksIS1V_NS22_17LinearCombinationISK_fSK_fLNS_15FloatRoundStyleE2EEESJ_S1Z_JEEENSA_5SM1004TMEM4LOAD26SM100_TMEM_LOAD_32dp32b64xES17_NS18_INS19_ILi2ELi4ELi3EEES1C_NSY_INSB_IJS1D_S1X_EEENSB_IJS1X_SD_EEEEEEENSA_39AutoVectorizingCopyWithAssumedAlignmentILi128EEENSA_21SM90_TMA_STORE_IM2COLES2G_S2I_S2I_EEEvvEEEEvNT_6ParamsE)
        /*0008*/ 	.word	0x000000df


	//----- nvinfo : EIATTR_FRAME_SIZE
	.align		4
.L_19:
        /*000c*/ 	.byte	0x04, 0x11
        /*000e*/ 	.short	(.L_21 - .L_20)
	.align		4
.L_20:
        /*0010*/ 	.word	index@($__internal_2_$__cuda_sm10x_tcgen05_guardrail_trap_unallocated_columns_being_dealloced)
        /*0014*/ 	.word	0x00000008


	//----- nvinfo : EIATTR_FRAME_SIZE
	.align		4
.L_21:
        /*0018*/ 	.byte	0x04, 0x11
        /*001a*/ 	.short	(.L_23 - .L_22)
	.align		4
.L_22:
        /*001c*/ 	.word	index@($__internal_1_$__cuda_sm10x_tcgen05_guardrail_trap_phase_invalid_during_alloc)
        /*0020*/ 	.word	0x00000008


	//----- nvinfo : EIATTR_FRAME_SIZE
	.align		4
.L_23:
        /*0024*/ 	.byte	0x04, 0x11
        /*0026*/ 	.short	(.L_25 - .L_24)
	.align		4
.L_24:
        /*0028*/ 	.word	index@($__internal_0_$__cuda_sm10x_tcgen05_guardrail_trap_col_being_dealloced_not_returned_by_alloc)
        /*002c*/ 	.word	0x00000008


	//----- nvinfo : EIATTR_FRAME_SIZE
	.align		4
.L_25:
        /*0030*/ 	.byte	0x04, 0x11
        /*0032*/ 	.short	(.L_27 - .L_26)
	.align		4
.L_26:
        /*0034*/ 	.word	index@(_ZN7cutlass13device_kernelINS_4conv6kernel13ConvUniversalINS1_16ConvProblemShapeILNS1_8OperatorE1ELi2EEENS1_10collective14CollectiveConvINS1_47MainloopSm100TmaUmmaWarpSpecializedImplicitGemmILS5_1ELi24ELi2ELi1ELi2EN4cute5tupleIJNSA_1CILi1EEESD_SD_EEEEENSB_IJNSC_ILi128EEESG_NSB_IJNSC_ILi32EEEEEEEEENS_12float_e4m3_tESK_NSA_8TiledMMAINSA_8MMA_AtomIJNSA_10MMA_TraitsINSA_19SM100_MMA_F8F6F4_SSEJSK_SK_fSG_SG_NSA_17integral_constantINSA_4UMMA5MajorELSR_0EEENSP_ISR_LSR_1EEENSP_INSQ_7ScaleInELSU_0EEESV_EEEEEENSA_6LayoutISE_NSB_IJNSC_ILi0EEESZ_SZ_EEEEENSB_IJNSA_10UnderscoreES12_S12_EEEEENS7_6detail27Sm100ImplicitGemmTileTraitsINSA_20SM90_TMA_LOAD_IM2COLENSA_14ComposedLayoutINSA_7SwizzleILi1ELi4ELi3EEENSA_18smem_ptr_flag_bitsILi8EEENSY_INSB_IJNSC_ILi8EEESH_EEENSB_IJSH_SD_EEEEEEEvEENS16_INSA_13SM90_TMA_LOADENS18_INS19_ILi3ELi4ELi3EEES1C_NSY_INSB_IJSG_S1D_EEENSB_IJSD_SG_EEEEEEEvEEEENS_8epilogue10collective18CollectiveEpilogueINS1R_23Sm100TmaWarpSpecializedILi2ELi2ELi64ELb0ELb0EEEJSJ_NSB_IJNSY_ISG_SD_EENSY_INSC_ILi64EEESD_EEEEESK_NSB_IJNSB_IJlllEEESD_SZ_EEESK_S21_NS1R_6fusion15FusionCallbacksIS1V_NS22_17LinearCombinationISK_fSK_fLNS_15FloatRoundStyleE2EEESJ_S1Z_JEEENSA_5SM1004TMEM4LOAD26SM100_TMEM_LOAD_32dp32b64xES17_NS18_INS19_ILi2ELi4ELi3EEES1C_NSY_INSB_IJS1D_S1X_EEENSB_IJS1X_SD_EEEEEEENSA_39AutoVectorizingCopyWithAssumedAlignmentILi128EEENSA_21SM90_TMA_STORE_IM2COLES2G_S2I_S2I_EEEvvEEEEvNT_6ParamsE)
        /*0038*/ 	.word	0x00000008


	//----- nvinfo : EIATTR_MIN_STACK_SIZE
	.align		4
.L_27:
        /*003c*/ 	.byte	0x04, 0x12
        /*003e*/ 	.short	(.L_29 - .L_28)
	.align		4
.L_28:
        /*0040*/ 	.word	index@(_ZN7cutlass13device_kernelINS_4conv6kernel13ConvUniversalINS1_16ConvProblemShapeILNS1_8OperatorE1ELi2EEENS1_10collective14CollectiveConvINS1_47MainloopSm100TmaUmmaWarpSpecializedImplicitGemmILS5_1ELi24ELi2ELi1ELi2EN4cute5tupleIJNSA_1CILi1EEESD_SD_EEEEENSB_IJNSC_ILi128EEESG_NSB_IJNSC_ILi32EEEEEEEEENS_12float_e4m3_tESK_NSA_8TiledMMAINSA_8MMA_AtomIJNSA_10MMA_TraitsINSA_19SM100_MMA_F8F6F4_SSEJSK_SK_fSG_SG_NSA_17integral_constantINSA_4UMMA5MajorELSR_0EEENSP_ISR_LSR_1EEENSP_INSQ_7ScaleInELSU_0EEESV_EEEEEENSA_6LayoutISE_NSB_IJNSC_ILi0EEESZ_SZ_EEEEENSB_IJNSA_10UnderscoreES12_S12_EEEEENS7_6detail27Sm100ImplicitGemmTileTraitsINSA_20SM90_TMA_LOAD_IM2COLENSA_14ComposedLayoutINSA_7SwizzleILi1ELi4ELi3EEENSA_18smem_ptr_flag_bitsILi8EEENSY_INSB_IJNSC_ILi8EEESH_EEENSB_IJSH_SD_EEEEEEEvEENS16_INSA_13SM90_TMA_LOADENS18_INS19_ILi3ELi4ELi3EEES1C_NSY_INSB_IJSG_S1D_EEENSB_IJSD_SG_EEEEEEEvEEEENS_8epilogue10collective18CollectiveEpilogueINS1R_23Sm100TmaWarpSpecializedILi2ELi2ELi64ELb0ELb0EEEJSJ_NSB_IJNSY_ISG_SD_EENSY_INSC_ILi64EEESD_EEEEESK_NSB_IJNSB_IJlllEEESD_SZ_EEESK_S21_NS1R_6fusion15FusionCallbacksIS1V_NS22_17LinearCombinationISK_fSK_fLNS_15FloatRoundStyleE2EEESJ_S1Z_JEEENSA_5SM1004TMEM4LOAD26SM100_TMEM_LOAD_32dp32b64xES17_NS18_INS19_ILi2ELi4ELi3EEES1C_NSY_INSB_IJS1D_S1X_EEENSB_IJS1X_SD_EEEEEEENSA_39AutoVectorizingCopyWithAssumedAlignmentILi128EEENSA_21SM90_TMA_STORE_IM2COLES2G_S2I_S2I_EEEvvEEEEvNT_6ParamsE)
        /*0044*/ 	.word	0x00000008
.L_29:


//--------------------- .nv.compat                --------------------------
	.section	.nv.compat,"",@"SHT_CUDA_COMPAT_INFO"
	.align	4
        /*0000*/ 	.byte	0x02, 0x09, 0x01, 0x00, 0x02, 0x02, 0x02, 0x00, 0x02, 0x05, 0x05, 0x00, 0x03, 0x07, 0x01, 0x01
        /*0010*/ 	.byte	0x02, 0x03, 0x01, 0x00, 0x02, 0x06, 0x01, 0x00, 0x04, 0x0b, 0x08, 0x00, 0x09, 0x00, 0x00, 0x00
        /*0020*/ 	.byte	0x00, 0x00, 0x00, 0x00


//--------------------- .nv.info._ZN7cutlass13device_kernelINS_4conv6kernel13ConvUniversalINS1_16ConvProblemShapeILNS1_8OperatorE1ELi2EEENS1_10collective14CollectiveConvINS1_47MainloopSm100TmaUmmaWarpSpecializedImplicitGemmILS5_1ELi24ELi2ELi1ELi2EN4cute5tupleIJNSA_1CILi1EEESD_SD_EEEEENSB_IJNSC_ILi128EEESG_NSB_IJNSC_ILi32EEEEEEEEENS_12float_e4m3_tESK_NSA_8TiledMMAINSA_8MMA_AtomIJNSA_10MMA_TraitsINSA_19SM100_MMA_F8F6F4_SSEJSK_SK_fSG_SG_NSA_17integral_constantINSA_4UMMA5MajorELSR_0EEENSP_ISR_LSR_1EEENSP_INSQ_7ScaleInELSU_0EEESV_EEEEEENSA_6LayoutISE_NSB_IJNSC_ILi0EEESZ_SZ_EEEEENSB_IJNSA_10UnderscoreES12_S12_EEEEENS7_6detail27Sm100ImplicitGemmTileTraitsINSA_20SM90_TMA_LOAD_IM2COLENSA_14ComposedLayoutINSA_7SwizzleILi1ELi4ELi3EEENSA_18smem_ptr_flag_bitsILi8EEENSY_INSB_IJNSC_ILi8EEESH_EEENSB_IJSH_SD_EEEEEEEvEENS16_INSA_13SM90_TMA_LOADENS18_INS19_ILi3ELi4ELi3EEES1C_NSY_INSB_IJSG_S1D_EEENSB_IJSD_SG_EEEEEEEvEEEENS_8epilogue10collective18CollectiveEpilogueINS1R_23Sm100TmaWarpSpecializedILi2ELi2ELi64ELb0ELb0EEEJSJ_NSB_IJNSY_ISG_SD_EENSY_INSC_ILi64EEESD_EEEEESK_NSB_IJNSB_IJlllEEESD_SZ_EEESK_S21_NS1R_6fusion15FusionCallbacksIS1V_NS22_17LinearCombinationISK_fSK_fLNS_15FloatRoundStyleE2EEESJ_S1Z_JEEENSA_5SM1004TMEM4LOAD26SM100_TMEM_LOAD_32dp32b64xES17_NS18_INS19_ILi2ELi4ELi3EEES1C_NSY_INSB_IJS1D_S1X_EEENSB_IJS1X_SD_EEEEEEENSA_39AutoVectorizingCopyWithAssumedAlignmentILi128EEENSA_21SM90_TMA_STORE_IM2COLES2G_S2I_S2I_EEEvvEEEEvNT_6ParamsE --------------------------
	.section	.nv.info._ZN7cutlass13device_kernelINS_4conv6kernel13ConvUniversalINS1_16ConvProblemShapeILNS1_8OperatorE1ELi2EEENS1_10collective14CollectiveConvINS1_47MainloopSm100TmaUmmaWarpSpecializedImplicitGemmILS5_1ELi24ELi2ELi1ELi2EN4cute5tupleIJNSA_1CILi1EEESD_SD_EEEEENSB_IJNSC_ILi128EEESG_NSB_IJNSC_ILi32EEEEEEEEENS_12float_e4m3_tESK_NSA_8TiledMMAINSA_8MMA_AtomIJNSA_10MMA_TraitsINSA_19SM100_MMA_F8F6F4_SSEJSK_SK_fSG_SG_NSA_17integral_constantINSA_4UMMA5MajorELSR_0EEENSP_ISR_LSR_1EEENSP_INSQ_7ScaleInELSU_0EEESV_EEEEEENSA_6LayoutISE_NSB_IJNSC_ILi0EEESZ_SZ_EEEEENSB_IJNSA_10UnderscoreES12_S12_EEEEENS7_6detail27Sm100ImplicitGemmTileTraitsINSA_20SM90_TMA_LOAD_IM2COLENSA_14ComposedLayoutINSA_7SwizzleILi1ELi4ELi3EEENSA_18smem_ptr_flag_bitsILi8EEENSY_INSB_IJNSC_ILi8EEESH_EEENSB_IJSH_SD_EEEEEEEvEENS16_INSA_13SM90_TMA_LOADENS18_INS19_ILi3ELi4ELi3EEES1C_NSY_INSB_IJSG_S1D_EEENSB_IJSD_SG_EEEEEEEvEEEENS_8epilogue10collective18CollectiveEpilogueINS1R_23Sm100TmaWarpSpecializedILi2ELi2ELi64ELb0ELb0EEEJSJ_NSB_IJNSY_ISG_SD_EENSY_INSC_ILi64EEESD_EEEEESK_NSB_IJNSB_IJlllEEESD_SZ_EEESK_S21_NS1R_6fusion15FusionCallbacksIS1V_NS22_17LinearCombinationISK_fSK_fLNS_15FloatRoundStyleE2EEESJ_S1Z_JEEENSA_5SM1004TMEM4LOAD26SM100_TMEM_LOAD_32dp32b64xES17_NS18_INS19_ILi2ELi4ELi3EEES1C_NSY_INSB_IJS1D_S1X_EEENSB_IJS1X_SD_EEEEEEENSA_39AutoVectorizingCopyWithAssumedAlignmentILi128EEENSA_21SM90_TMA_STORE_IM2COLES2G_S2I_S2I_EEEvvEEEEvNT_6ParamsE,"",@"SHT_CUDA_INFO"
	.sectionflags	@""
	.align	4


	//----- nvinfo : EIATTR_CUDA_API_VERSION
	.align		4
        /*0000*/ 	.byte	0x04, 0x37
        /*0002*/ 	.short	(.L_31 - .L_30)
.L_30:
        /*0004*/ 	.word	0x00000082


	//----- nvinfo : EIATTR_KPARAM_INFO
	.align		4
.L_31:
        /*0008*/ 	.byte	0x04, 0x17
        /*000a*/ 	.short	(.L_33 - .L_32)
.L_32:
        /*000c*/ 	.word	0x00000000
        /*0010*/ 	.short	0x0000
        /*0012*/ 	.short	0x0000
        /*0014*/ 	.byte	0x00, 0xf0, 0x01, 0x20


	//----- nvinfo : EIATTR_AT_ENTRY_FRAGMENTS
	.align		4
.L_33:
        /*0018*/ 	.byte	0x04, 0x4f
        /*001a*/ 	.short	(.L_35 - .L_34)


	//   ....[0]....
.L_34:
        /*001c*/ 	.word	0x00000006


	//----- nvinfo : EIATTR_RESERVED_SMEM_USED
	.align		4
.L_35:
        /*0020*/ 	.byte	0x01, 0x41
	.zero		2


	//----- nvinfo : EIATTR_SPARSE_MMA_MASK
	.align		4
        /*0024*/ 	.byte	0x03, 0x50
        /*0026*/ 	.short	0x0000


	//----- nvinfo : EIATTR_TCGEN05_1CTA_USED
	.align		4
        /*0028*/ 	.byte	0x01, 0x51
	.zero		2


	//----- nvinfo : EIATTR_MAXREG_COUNT
	.align		4
        /*002c*/ 	.byte	0x03, 0x1b
        /*002e*/ 	.short	0x00ff


	//----- nvinfo : EIATTR_NUM_BARRIERS
	.align		4
        /*0030*/ 	.byte	0x02, 0x4c
        /*0032*/ 	.byte	0x07
	.zero		1


	//----- nvinfo : EIATTR_EXTERNS
	.align		4
        /*0034*/ 	.byte	0x04, 0x0f
        /*0036*/ 	.short	(.L_37 - .L_36)


	//   ....[0]....
	.align		4
.L_36:
        /*0038*/ 	.word	index@(__assertfail)


	//----- nvinfo : EIATTR_MERCURY_ISA_VERSION
	.align		4
.L_37:
        /*003c*/ 	.byte	0x03, 0x5f
        /*003e*/ 	.short	0x0101


	//----- nvinfo : EIATTR_INT_WARP_WIDE_INSTR_OFFSETS
	.align		4
        /*0040*/ 	.byte	0x04, 0x31
        /*0042*/ 	.short	(.L_39 - .L_38)


	//   ....[0]....
.L_38:
        /*0044*/ 	.word	0x000045e0


	//   ....[1]....
        /*0048*/ 	.word	0x00004600


	//   ....[2]....
        /*004c*/ 	.word	0x00004630


	//   ....[3]....
        /*0050*/ 	.word	0x000050c0


	//   ....[4]....
        /*0054*/ 	.word	0x000050e0


	//   ....[5]....
        /*0058*/ 	.word	0x000052f0


	//   ....[6]....
        /*005c*/ 	.word	0x00005300


	//----- nvinfo : EIATTR_COOP_GROUP_MASK_REGIDS
	.align		4
.L_39:
        /*0060*/ 	.byte	0x04, 0x29
        /*0062*/ 	.short	(.L_41 - .L_40)


	//   ....[0]....
.L_40:
        /*0064*/ 	.word	0xffffffff


	//   ....[1]....
        /*0068*/ 	.word	0xffffffff


	//   ....[2]....
        /*006c*/ 	.word	0xffffffff


	//   ....[3]....
        /*0070*/ 	.word	0xffffffff


	//   ....[4]....
        /*0074*/ 	.word	0xffffffff


	//   ....[5]....
        /*0078*/ 	.word	0xffffffff


	//   ....[6]....
        /*007c*/ 	.word	0xffffffff


	//   ....[7]....
        /*0080*/ 	.word	0xffffffff


	//   ....[8]....
        /*0084*/ 	.word	0xffffffff


	//   ....[9]....
        /*0088*/ 	.word	0xffffffff


	//   ....[10]....
        /*008c*/ 	.word	0xffffffff


	//   ....[11]....
        /*0090*/ 	.word	0xffffffff


	//----- nvinfo : EIATTR_COOP_GROUP_INSTR_OFFSETS
	.align		4
.L_41:
        /*0094*/ 	.byte	0x04, 0x28
        /*0096*/ 	.short	(.L_43 - .L_42)


	//   ....[0]....
.L_42:
        /*0098*/ 	.word	0x000000a0


	//   ....[1]....
        /*009c*/ 	.word	0x000004e0


	//   ....[2]....
        /*00a0*/ 	.word	0x00000900


	//   ....[3]....
        /*00a4*/ 	.word	0x00000a60


	//   ....[4]....
        /*00a8*/ 	.word	0x00000b60


	//   ....[5]....
        /*00ac*/ 	.word	0x00000cb0


	//   ....[6]....
        /*00b0*/ 	.word	0x00002330


	//   ....[7]....
        /*00b4*/ 	.word	0x00003ae0


	//   ....[8]....
        /*00b8*/ 	.word	0x00003cf0


	//   ....[9]....
        /*00bc*/ 	.word	0x00003d20


	//   ....[10]....
        /*00c0*/ 	.word	0x000044c0


	//   ....[11]....
        /*00c4*/ 	.word	0x00004700


	//----- nvinfo : EIATTR_VRC_CTA_INIT_COUNT
	.align		4
.L_43:
        /*00c8*/ 	.byte	0x02, 0x4a
        /*00ca*/ 	.byte	0x80
	.zero		1


	//----- nvinfo : EIATTR_SYSCALL_OFFSETS
	.align		4
        /*00cc*/ 	.byte	0x04, 0x46
        /*00ce*/ 	.short	(.L_45 - .L_44)


	//   ....[0]....
.L_44:
        /*00d0*/ 	.word	0x00005e90


	//   ....[1]....
        /*00d4*/ 	.word	0x00005fd0


	//   ....[2]....
        /*00d8*/ 	.word	0x00006900


	//   ....[3]....
        /*00dc*/ 	.word	0x00007f30


	//----- nvinfo : EIATTR_MBARRIER_INSTR_OFFSETS
	.align		4
.L_45:
        /*00e0*/ 	.byte	0x04, 0x39
        /*00e2*/ 	.short	(.L_47 - .L_46)


	//   ....[0]....
.L_46:
        /*00e4*/ 	.word	0x000005e0
        /*00e8*/ 	.word	0x000000ff
        /*00ec*/ 	.word	0x00000000
        /*00f0*/ 	.short	0x0100
        /*00f2*/ 	.byte	0x05
	.zero		1


	//   ....[1]....
        /*00f4*/ 	.word	0x000005f0
        /*00f8*/ 	.word	0x000000ff
        /*00fc*/ 	.word	0x000000c0
        /*0100*/ 	.short	0x0100
        /*0102*/ 	.byte	0x05
	.zero		1


	//   ....[2]....
        /*0104*/ 	.word	0x00000600
        /*0108*/ 	.word	0x000000ff
        /*010c*/ 	.word	0x00000008
        /*0110*/ 	.short	0x0100
        /*0112*/ 	.byte	0x05
	.zero		1


	//   ....[3]....
        /*0114*/ 	.word	0x00000610
        /*0118*/ 	.word	0x000000ff
        /*011c*/ 	.word	0x000000c8
        /*0120*/ 	.short	0x0100
        /*0122*/ 	.byte	0x05
	.zero		1


	//   ....[4]....
        /*0124*/ 	.word	0x00000620
        /*0128*/ 	.word	0x000000ff
        /*012c*/ 	.word	0x00000010
        /*0130*/ 	.short	0x0100
        /*0132*/ 	.byte	0x05
	.zero		1


	//   ....[5]....
        /*0134*/ 	.word	0x00000630
        /*0138*/ 	.word	0x000000ff
        /*013c*/ 	.word	0x000000d0
        /*0140*/ 	.short	0x0100
        /*0142*/ 	.byte	0x05
	.zero		1


	//   ....[6]....
        /*0144*/ 	.word	0x00000640
        /*0148*/ 	.word	0x000000ff
        /*014c*/ 	.word	0x00000018
        /*0150*/ 	.short	0x0100
        /*0152*/ 	.byte	0x05
	.zero		1


	//   ....[7]....
        /*0154*/ 	.word	0x00000650
        /*0158*/ 	.word	0x000000ff
        /*015c*/ 	.word	0x000000d8
        /*0160*/ 	.short	0x0100
        /*0162*/ 	.byte	0x05
	.zero		1


	//   ....[8]....
        /*0164*/ 	.word	0x00000660
        /*0168*/ 	.word	0x000000ff
        /*016c*/ 	.word	0x00000020
        /*0170*/ 	.short	0x0100
        /*0172*/ 	.byte	0x05
	.zero		1


	//   ....[9]....
        /*0174*/ 	.word	0x00000670
        /*0178*/ 	.word	0x000000ff
        /*017c*/ 	.word	0x000000e0
        /*0180*/ 	.short	0x0100
        /*0182*/ 	.byte	0x05
	.zero		1


	//   ....[10]....
        /*0184*/ 	.word	0x00000680
        /*0188*/ 	.word	0x000000ff
        /*018c*/ 	.word	0x00000028
        /*0190*/ 	.short	0x0100
        /*0192*/ 	.byte	0x05
	.zero		1


	//   ....[11]....
        /*0194*/ 	.word	0x00000690
        /*0198*/ 	.word	0x000000ff
        /*019c*/ 	.word	0x000000e8
        /*01a0*/ 	.short	0x0100
        /*01a2*/ 	.byte	0x05
	.zero		1


	//   ....[12]....
        /*01a4*/ 	.word	0x000006a0
        /*01a8*/ 	.word	0x000000ff
        /*01ac*/ 	.word	0x00000030
        /*01b0*/ 	.short	0x0100
        /*01b2*/ 	.byte	0x05
	.zero		1


	//   ....[13]....
        /*01b4*/ 	.word	0x000006b0
        /*01b8*/ 	.word	0x000000ff
        /*01bc*/ 	.word	0x000000f0
        /*01c0*/ 	.short	0x0100
        /*01c2*/ 	.byte	0x05
	.zero		1


	//   ....[14]....
        /*01c4*/ 	.word	0x000006c0
        /*01c8*/ 	.word	0x000000ff
        /*01cc*/ 	.word	0x00000038
        /*01d0*/ 	.short	0x0100
        /*01d2*/ 	.byte	0x05
	.zero		1


	//   ....[15]....
        /*01d4*/ 	.word	0x000006d0
        /*01d8*/ 	.word	0x000000ff
        /*01dc*/ 	.word	0x000000f8
        /*01e0*/ 	.short	0x0100
        /*01e2*/ 	.byte	0x05
	.zero		1


	//   ....[16]....
        /*01e4*/ 	.word	0x000006e0
        /*01e8*/ 	.word	0x000000ff
        /*01ec*/ 	.word	0x00000040
        /*01f0*/ 	.short	0x0100
        /*01f2*/ 	.byte	0x05
	.zero		1


	//   ....[17]....
        /*01f4*/ 	.word	0x000006f0
        /*01f8*/ 	.word	0x000000ff
        /*01fc*/ 	.word	0x00000100
        /*0200*/ 	.short	0x0100
        /*0202*/ 	.byte	0x05
	.zero		1


	//   ....[18]....
        /*0204*/ 	.word	0x00000700
        /*0208*/ 	.word	0x000000ff
        /*020c*/ 	.word	0x00000048
        /*0210*/ 	.short	0x0100
        /*0212*/ 	.byte	0x05
	.zero		1


	//   ....[19]....
        /*0214*/ 	.word	0x00000710
        /*0218*/ 	.word	0x000000ff
        /*021c*/ 	.word	0x00000108
        /*0220*/ 	.short	0x0100
        /*0222*/ 	.byte	0x05
	.zero		1


	//   ....[20]....
        /*0224*/ 	.word	0x00000720
        /*0228*/ 	.word	0x000000ff
        /*022c*/ 	.word	0x00000050
        /*0230*/ 	.short	0x0100
        /*0232*/ 	.byte	0x05
	.zero		1


	//   ....[21]....
        /*0234*/ 	.word	0x00000730
        /*0238*/ 	.word	0x000000ff
        /*023c*/ 	.word	0x00000110
        /*0240*/ 	.short	0x0100
        /*0242*/ 	.byte	0x05
	.zero		1


	//   ....[22]....
        /*0244*/ 	.word	0x00000740
        /*0248*/ 	.word	0x000000ff
        /*024c*/ 	.word	0x00000058
        /*0250*/ 	.short	0x0100
        /*0252*/ 	.byte	0x05
	.zero		1


	//   ....[23]....
        /*0254*/ 	.word	0x00000750
        /*0258*/ 	.word	0x000000ff
        /*025c*/ 	.word	0x00000118
        /*0260*/ 	.short	0x0100
        /*0262*/ 	.byte	0x05
	.zero		1


	//   ....[24]....
        /*0264*/ 	.word	0x00000760
        /*0268*/ 	.word	0x000000ff
        /*026c*/ 	.word	0x00000060
        /*0270*/ 	.short	0x0100
        /*0272*/ 	.byte	0x05
	.zero		1


	//   ....[25]....
        /*0274*/ 	.word	0x00000770
        /*0278*/ 	.word	0x000000ff
        /*027c*/ 	.word	0x00000120
        /*0280*/ 	.short	0x0100
        /*0282*/ 	.byte	0x05
	.zero		1


	//   ....[26]....
        /*0284*/ 	.word	0x00000780
        /*0288*/ 	.word	0x000000ff
        /*028c*/ 	.word	0x00000068
        /*0290*/ 	.short	0x0100
        /*0292*/ 	.byte	0x05
	.zero		1


	//   ....[27]....
        /*0294*/ 	.word	0x00000790
        /*0298*/ 	.word	0x000000ff
        /*029c*/ 	.word	0x00000128
        /*02a0*/ 	.short	0x0100
        /*02a2*/ 	.byte	0x05
	.zero		1


	//   ....[28]....
        /*02a4*/ 	.word	0x000007a0
        /*02a8*/ 	.word	0x000000ff
        /*02ac*/ 	.word	0x00000070
        /*02b0*/ 	.short	0x0100
        /*02b2*/ 	.byte	0x05
	.zero		1


	//   ....[29]....
        /*02b4*/ 	.word	0x000007b0
        /*02b8*/ 	.word	0x000000ff
        /*02bc*/ 	.word	0x00000130
        /*02c0*/ 	.short	0x0100
        /*02c2*/ 	.byte	0x05
	.zero		1


	//   ....[30]....
        /*02c4*/ 	.word	0x000007c0
        /*02c8*/ 	.word	0x000000ff
        /*02cc*/ 	.word	0x00000078
        /*02d0*/ 	.short	0x0100
        /*02d2*/ 	.byte	0x05
	.zero		1


	//   ....[31]....
        /*02d4*/ 	.word	0x000007d0
        /*02d8*/ 	.word	0x000000ff
        /*02dc*/ 	.word	0x00000138
        /*02e0*/ 	.short	0x0100
        /*02e2*/ 	.byte	0x05
	.zero		1


	//   ....[32]....
        /*02e4*/ 	.word	0x000007e0
        /*02e8*/ 	.word	0x000000ff
        /*02ec*/ 	.word	0x00000080
        /*02f0*/ 	.short	0x0100
        /*02f2*/ 	.byte	0x05
	.zero		1


	//   ....[33]....
        /*02f4*/ 	.word	0x000007f0
        /*02f8*/ 	.word	0x000000ff
        /*02fc*/ 	.word	0x00000140
        /*0300*/ 	.short	0x0100
        /*0302*/ 	.byte	0x05
	.zero		1


	//   ....[34]....
        /*0304*/ 	.word	0x00000800
        /*0308*/ 	.word	0x000000ff
        /*030c*/ 	.word	0x00000088
        /*0310*/ 	.short	0x0100
        /*0312*/ 	.byte	0x05
	.zero		1


	//   ....[35]....
        /*0314*/ 	.word	0x00000810
        /*0318*/ 	.word	0x000000ff
        /*031c*/ 	.word	0x00000148
        /*0320*/ 	.short	0x0100
        /*0322*/ 	.byte	0x05
	.zero		1


	//   ....[36]....
        /*0324*/ 	.word	0x00000820
        /*0328*/ 	.word	0x000000ff
        /*032c*/ 	.word	0x00000090
        /*0330*/ 	.short	0x0100
        /*0332*/ 	.byte	0x05
	.zero		1


	//   ....[37]....
        /*0334*/ 	.word	0x00000830
        /*0338*/ 	.word	0x000000ff
        /*033c*/ 	.word	0x00000150
        /*0340*/ 	.short	0x0100
        /*0342*/ 	.byte	0x05
	.zero		1


	//   ....[38]....
        /*0344*/ 	.word	0x00000840
        /*0348*/ 	.word	0x000000ff
        /*034c*/ 	.word	0x00000098
        /*0350*/ 	.short	0x0100
        /*0352*/ 	.byte	0x05
	.zero		1


	//   ....[39]....
        /*0354*/ 	.word	0x00000850
        /*0358*/ 	.word	0x000000ff
        /*035c*/ 	.word	0x00000158
        /*0360*/ 	.short	0x0100
        /*0362*/ 	.byte	0x05
	.zero		1


	//   ....[40]....
        /*0364*/ 	.word	0x00000860
        /*0368*/ 	.word	0x000000ff
        /*036c*/ 	.word	0x000000a0
        /*0370*/ 	.short	0x0100
        /*0372*/ 	.byte	0x05
	.zero		1


	//   ....[41]....
        /*0374*/ 	.word	0x00000870
        /*0378*/ 	.word	0x000000ff
        /*037c*/ 	.word	0x00000160
        /*0380*/ 	.short	0x0100
        /*0382*/ 	.byte	0x05
	.zero		1


	//   ....[42]....
        /*0384*/ 	.word	0x00000880
        /*0388*/ 	.word	0x000000ff
        /*038c*/ 	.word	0x000000a8
        /*0390*/ 	.short	0x0100
        /*0392*/ 	.byte	0x05
	.zero		1


	//   ....[43]....
        /*0394*/ 	.word	0x00000890
        /*0398*/ 	.word	0x000000ff
        /*039c*/ 	.word	0x00000168
        /*03a0*/ 	.short	0x0100
        /*03a2*/ 	.byte	0x05
	.zero		1


	//   ....[44]....
        /*03a4*/ 	.word	0x000008a0
        /*03a8*/ 	.word	0x000000ff
        /*03ac*/ 	.word	0x000000b0
        /*03b0*/ 	.short	0x0100
        /*03b2*/ 	.byte	0x05
	.zero		1


	//   ....[45]....
        /*03b4*/ 	.word	0x000008b0
        /*03b8*/ 	.word	0x000000ff
        /*03bc*/ 	.word	0x00000170
        /*03c0*/ 	.short	0x0100
        /*03c2*/ 	.byte	0x05
	.zero		1


	//   ....[46]....
        /*03c4*/ 	.word	0x000008c0
        /*03c8*/ 	.word	0x000000ff
        /*03cc*/ 	.word	0x000000b8
        /*03d0*/ 	.short	0x0100
        /*03d2*/ 	.byte	0x05
	.zero		1


	//   ....[47]....
        /*03d4*/ 	.word	0x000008d0
        /*03d8*/ 	.word	0x000000ff
        /*03dc*/ 	.word	0x00000178
        /*03e0*/ 	.short	0x0100
        /*03e2*/ 	.byte	0x05
	.zero		1


	//   ....[48]....
        /*03e4*/ 	.word	0x00000a10
        /*03e8*/ 	.word	0x000000ff
        /*03ec*/ 	.word	0x00000180
        /*03f0*/ 	.short	0x0100
        /*03f2*/ 	.byte	0x07
	.zero		1


	//   ....[49]....
        /*03f4*/ 	.word	0x00000a20
        /*03f8*/ 	.word	0x000000ff
        /*03fc*/ 	.word	0x00000190
        /*0400*/ 	.short	0x0100
        /*0402*/ 	.byte	0x07
	.zero		1


	//   ....[50]....
        /*0404*/ 	.word	0x00000a30
        /*0408*/ 	.word	0x000000ff
        /*040c*/ 	.word	0x00000188
        /*0410*/ 	.short	0x0100
        /*0412*/ 	.byte	0x07
	.zero		1


	//   ....[51]....
        /*0414*/ 	.word	0x00000a40
        /*0418*/ 	.word	0x000000ff
        /*041c*/ 	.word	0x00000198
        /*0420*/ 	.short	0x0100
        /*0422*/ 	.byte	0x07
	.zero		1


	//   ....[52]....
        /*0424*/ 	.word	0x00000b30
        /*0428*/ 	.word	0x000000ff
        /*042c*/ 	.word	0x000001a0
        /*0430*/ 	.short	0x0100
        /*0432*/ 	.byte	0x05
	.zero		1


	//   ....[53]....
        /*0434*/ 	.word	0x00000b40
        /*0438*/ 	.word	0x000000ff
        /*043c*/ 	.word	0x000001a8
        /*0440*/ 	.short	0x0100
        /*0442*/ 	.byte	0x05
	.zero		1


	//   ....[54]....
        /*0444*/ 	.word	0x00000c80
        /*0448*/ 	.word	0x000000ff
        /*044c*/ 	.word	0x000001b0
        /*0450*/ 	.short	0x0100
        /*0452*/ 	.byte	0x05
	.zero		1


	//   ....[55]....
        /*0454*/ 	.word	0x00000c90
        /*0458*/ 	.word	0x000000ff
        /*045c*/ 	.word	0x000001b8
        /*0460*/ 	.short	0x0100
        /*0462*/ 	.byte	0x05
	.zero		1


	//   ....[56]....
        /*0464*/ 	.word	0x00000dc0
        /*0468*/ 	.word	0x000000ff
        /*046c*/ 	.word	0x000001c0
        /*0470*/ 	.short	0x0100
        /*0472*/ 	.byte	0x07
	.zero		1


	//   ....[57]....
        /*0474*/ 	.word	0x00000dd0
        /*0478*/ 	.word	0x000000ff
        /*047c*/ 	.word	0x000001d0
        /*0480*/ 	.short	0x0100
        /*0482*/ 	.byte	0x07
	.zero		1


	//   ....[58]....
        /*0484*/ 	.word	0x00000de0
        /*0488*/ 	.word	0x000000ff
        /*048c*/ 	.word	0x000001c8
        /*0490*/ 	.short	0x0100
        /*0492*/ 	.byte	0x07
	.zero		1


	//   ....[59]....
        /*0494*/ 	.word	0x00000df0
        /*0498*/ 	.word	0x000000ff
        /*049c*/ 	.word	0x000001d8
        /*04a0*/ 	.short	0x0100
        /*04a2*/ 	.byte	0x07
	.zero		1


	//   ....[60]....
        /*04a4*/ 	.word	0x00001730
        /*04a8*/ 	.word	0x000000ff
        /*04ac*/ 	.word	0x000000c0
        /*04b0*/ 	.short	0x010a
        /*04b2*/ 	.byte	0x04
	.zero		1


	//   ....[61]....
        /*04b4*/ 	.word	0x000019f0
        /*04b8*/ 	.word	0x000000ff
        /*04bc*/ 	.word	0x000000c0
        /*04c0*/ 	.short	0x010a
        /*04c2*/ 	.byte	0x09
	.zero		1


	//   ....[62]....
        /*04c4*/ 	.word	0x00001b60
        /*04c8*/ 	.word	0x000000ff
        /*04cc*/ 	.word	0x000000c0
        /*04d0*/ 	.short	0x010a
        /*04d2*/ 	.byte	0x08
	.zero		1


	//   ....[63]....
        /*04d4*/ 	.word	0x00001d10
        /*04d8*/ 	.word	0x000000ff
        /*04dc*/ 	.word	0x000001a8
        /*04e0*/ 	.short	0x0101
        /*04e2*/ 	.byte	0x16
	.zero		1


	//   ....[64]....
        /*04e4*/ 	.word	0x00001d40
        /*04e8*/ 	.word	0x000000ff
        /*04ec*/ 	.word	0x000000c0
        /*04f0*/ 	.short	0x010a
        /*04f2*/ 	.byte	0x04
	.zero		1


	//   ....[65]....
        /*04f4*/ 	.word	0x00001fe0
        /*04f8*/ 	.word	0x000000ff
        /*04fc*/ 	.word	0x000000c0
        /*0500*/ 	.short	0x010a
        /*0502*/ 	.byte	0x11
	.zero		1


	//   ....[66]....
        /*0504*/ 	.word	0x00002150
        /*0508*/ 	.word	0x000000ff
        /*050c*/ 	.word	0x000000c0
        /*0510*/ 	.short	0x010a
        /*0512*/ 	.byte	0x08
	.zero		1


	//   ....[67]....
        /*0514*/ 	.word	0x00002340
        /*0518*/ 	.word	0x000000ff
        /*051c*/ 	.word	0x000001b0
        /*0520*/ 	.short	0x010a
        /*0522*/ 	.byte	0x16
	.zero		1


	//   ....[68]....
        /*0524*/ 	.word	0x00002400
        /*0528*/ 	.word	0x000000ff
        /*052c*/ 	.word	0x00000000
        /*0530*/ 	.short	0x0101
        /*0532*/ 	.byte	0x04
	.zero		1


	//   ....[69]....
        /*0534*/ 	.word	0x00002900
        /*0538*/ 	.word	0x000000ff
        /*053c*/ 	.word	0x00000000
        /*0540*/ 	.short	0x010a
        /*0542*/ 	.byte	0x04
	.zero		1


	//   ....[70]....
        /*0544*/ 	.word	0x000029a0
        /*0548*/ 	.word	0x000000ff
        /*054c*/ 	.word	0x00000000
        /*0550*/ 	.short	0x010a
        /*0552*/ 	.byte	0x04
	.zero		1


	//   ....[71]....
        /*0554*/ 	.word	0x00002a40
        /*0558*/ 	.word	0x000000ff
        /*055c*/ 	.word	0x00000000
        /*0560*/ 	.short	0x010a
        /*0562*/ 	.byte	0x04
	.zero		1


	//   ....[72]....
        /*0564*/ 	.word	0x00002ae0
        /*0568*/ 	.word	0x000000ff
        /*056c*/ 	.word	0x00000000
        /*0570*/ 	.short	0x010a
        /*0572*/ 	.byte	0x04
	.zero		1


	//   ....[73]....
        /*0574*/ 	.word	0x00002b80
        /*0578*/ 	.word	0x000000ff
        /*057c*/ 	.word	0x00000000
        /*0580*/ 	.short	0x010a
        /*0582*/ 	.byte	0x04
	.zero		1


	//   ....[74]....
        /*0584*/ 	.word	0x00002c20
        /*0588*/ 	.word	0x000000ff
        /*058c*/ 	.word	0x00000000
        /*0590*/ 	.short	0x010a
        /*0592*/ 	.byte	0x04
	.zero		1


	//   ....[75]....
        /*0594*/ 	.word	0x00002cc0
        /*0598*/ 	.word	0x000000ff
        /*059c*/ 	.word	0x00000000
        /*05a0*/ 	.short	0x010a
        /*05a2*/ 	.byte	0x04
	.zero		1


	//   ....[76]....
        /*05a4*/ 	.word	0x00002d60
        /*05a8*/ 	.word	0x000000ff
        /*05ac*/ 	.word	0x00000000
        /*05b0*/ 	.short	0x010a
        /*05b2*/ 	.byte	0x04
	.zero		1


	//   ....[77]....
        /*05b4*/ 	.word	0x00002e00
        /*05b8*/ 	.word	0x000000ff
        /*05bc*/ 	.word	0x00000000
        /*05c0*/ 	.short	0x010a
        /*05c2*/ 	.byte	0x04
	.zero		1


	//   ....[78]....
        /*05c4*/ 	.word	0x00002ea0
        /*05c8*/ 	.word	0x000000ff
        /*05cc*/ 	.word	0x00000000
        /*05d0*/ 	.short	0x010a
        /*05d2*/ 	.byte	0x04
	.zero		1


	//   ....[79]....
        /*05d4*/ 	.word	0x00002f40
        /*05d8*/ 	.word	0x000000ff
        /*05dc*/ 	.word	0x00000000
        /*05e0*/ 	.short	0x010a
        /*05e2*/ 	.byte	0x04
	.zero		1


	//   ....[80]....
        /*05e4*/ 	.word	0x00002fe0
        /*05e8*/ 	.word	0x000000ff
        /*05ec*/ 	.word	0x00000000
        /*05f0*/ 	.short	0x010a
        /*05f2*/ 	.byte	0x04
	.zero		1


	//   ....[81]....
        /*05f4*/ 	.word	0x00003080
        /*05f8*/ 	.word	0x000000ff
        /*05fc*/ 	.word	0x00000000
        /*0600*/ 	.short	0x010a
        /*0602*/ 	.byte	0x04
	.zero		1


	//   ....[82]....
        /*0604*/ 	.word	0x00003120
        /*0608*/ 	.word	0x000000ff
        /*060c*/ 	.word	0x00000000
        /*0610*/ 	.short	0x010a
        /*0612*/ 	.byte	0x04
	.zero		1


	//   ....[83]....
        /*0614*/ 	.word	0x000031c0
        /*0618*/ 	.word	0x000000ff
        /*061c*/ 	.word	0x00000000
        /*0620*/ 	.short	0x010a
        /*0622*/ 	.byte	0x04
	.zero		1


	//   ....[84]....
        /*0624*/ 	.word	0x00003260
        /*0628*/ 	.word	0x000000ff
        /*062c*/ 	.word	0x00000000
        /*0630*/ 	.short	0x010a
        /*0632*/ 	.byte	0x04
	.zero		1


	//   ....[85]....
        /*0634*/ 	.word	0x00003300
        /*0638*/ 	.word	0x000000ff
        /*063c*/ 	.word	0x00000000
        /*0640*/ 	.short	0x010a
        /*0642*/ 	.byte	0x04
	.zero		1


	//   ....[86]....
        /*0644*/ 	.word	0x000033a0
        /*0648*/ 	.word	0x000000ff
        /*064c*/ 	.word	0x00000000
        /*0650*/ 	.short	0x010a
        /*0652*/ 	.byte	0x04
	.zero		1


	//   ....[87]....
        /*0654*/ 	.word	0x00003440
        /*0658*/ 	.word	0x000000ff
        /*065c*/ 	.word	0x00000000
        /*0660*/ 	.short	0x010a
        /*0662*/ 	.byte	0x04
	.zero		1


	//   ....[88]....
        /*0664*/ 	.word	0x000034e0
        /*0668*/ 	.word	0x000000ff
        /*066c*/ 	.word	0x00000000
        /*0670*/ 	.short	0x010a
        /*0672*/ 	.byte	0x04
	.zero		1


	//   ....[89]....
        /*0674*/ 	.word	0x00003580
        /*0678*/ 	.word	0x000000ff
        /*067c*/ 	.word	0x00000000
        /*0680*/ 	.short	0x010a
        /*0682*/ 	.byte	0x04
	.zero		1


	//   ....[90]....
        /*0684*/ 	.word	0x00003620
        /*0688*/ 	.word	0x000000ff
        /*068c*/ 	.word	0x00000000
        /*0690*/ 	.short	0x010a
        /*0692*/ 	.byte	0x04
	.zero		1


	//   ....[91]....
        /*0694*/ 	.word	0x000036c0
        /*0698*/ 	.word	0x000000ff
        /*069c*/ 	.word	0x00000000
        /*06a0*/ 	.short	0x010a
        /*06a2*/ 	.byte	0x04
	.zero		1


	//   ....[92]....
        /*06a4*/ 	.word	0x00003770
        /*06a8*/ 	.word	0x00000000
        /*06ac*/ 	.word	0x00000000
        /*06b0*/ 	.short	0x010a
        /*06b2*/ 	.byte	0xff
	.zero		1


	//   ....[93]....
        /*06b4*/ 	.word	0x000038a0
        /*06b8*/ 	.word	0x000000ff
        /*06bc*/ 	.word	0x000001b8
        /*06c0*/ 	.short	0x010a
        /*06c2*/ 	.byte	0x2d
	.zero		1


	//   ....[94]....
        /*06c4*/ 	.word	0x00003940
        /*06c8*/ 	.word	0x000000ff
        /*06cc*/ 	.word	0x000001b0
        /*06d0*/ 	.short	0x010a
        /*06d2*/ 	.byte	0x2d
	.zero		1


	//   ....[95]....
        /*06d4*/ 	.word	0x000039e0
        /*06d8*/ 	.word	0x000000ff
        /*06dc*/ 	.word	0x00000000
        /*06e0*/ 	.short	0x0101
        /*06e2*/ 	.byte	0x06
	.zero		1


	//   ....[96]....
        /*06e4*/ 	.word	0x00003a20
        /*06e8*/ 	.word	0x000000ff
        /*06ec*/ 	.word	0x000001b8
        /*06f0*/ 	.short	0x0106
        /*06f2*/ 	.byte	0x2d
	.zero		1


	//   ....[97]....
        /*06f4*/ 	.word	0x00003a60
        /*06f8*/ 	.word	0x00000000
        /*06fc*/ 	.word	0x000001b8
        /*0700*/ 	.short	0x010a
        /*0702*/ 	.byte	0xff
	.zero		1


	//   ....[98]....
        /*0704*/ 	.word	0x00003f40
        /*0708*/ 	.word	0x000000ff
        /*070c*/ 	.word	0x000001b0
        /*0710*/ 	.short	0x010a
        /*0712*/ 	.byte	0x06
	.zero		1


	//   ....[99]....
        /*0714*/ 	.word	0x00003ff0
        /*0718*/ 	.word	0x000000ff
        /*071c*/ 	.word	0x00000000
        /*0720*/ 	.short	0x0101
        /*0722*/ 	.byte	0x05
	.zero		1


	//   ....[100]....
        /*0724*/ 	.word	0x00004000
        /*0728*/ 	.word	0x000000ff
        /*072c*/ 	.word	0x000001d0
        /*0730*/ 	.short	0x010a
        /*0732*/ 	.byte	0x08
	.zero		1


	//   ....[101]....
        /*0734*/ 	.word	0x00004090
        /*0738*/ 	.word	0x000000ff
        /*073c*/ 	.word	0x00000000
        /*0740*/ 	.short	0x010a
        /*0742*/ 	.byte	0x04
	.zero		1


	//   ....[102]....
        /*0744*/ 	.word	0x00004100
        /*0748*/ 	.word	0x000000ff
        /*074c*/ 	.word	0x00000000
        /*0750*/ 	.short	0x010a
        /*0752*/ 	.byte	0x07
	.zero		1


	//   ....[103]....
        /*0754*/ 	.word	0x00004230
        /*0758*/ 	.word	0x000000ff
        /*075c*/ 	.word	0x00000000
        /*0760*/ 	.short	0x010a
        /*0762*/ 	.byte	0x04
	.zero		1


	//   ....[104]....
        /*0764*/ 	.word	0x00004410
        /*0768*/ 	.word	0x000000ff
        /*076c*/ 	.word	0x00000000
        /*0770*/ 	.short	0x010a
        /*0772*/ 	.byte	0x05
	.zero		1


	//   ....[105]....
        /*0774*/ 	.word	0x000044a0
        /*0778*/ 	.word	0x000000ff
        /*077c*/ 	.word	0x00000000
        /*0780*/ 	.short	0x010a
        /*0782*/ 	.byte	0x07
	.zero		1


	//   ....[106]....
        /*0784*/ 	.word	0x00004980
        /*0788*/ 	.word	0x000000ff
        /*078c*/ 	.word	0x000001b0
        /*0790*/ 	.short	0x010a
        /*0792*/ 	.byte	0x16
	.zero		1


	//   ....[107]....
        /*0794*/ 	.word	0x00004a20
        /*0798*/ 	.word	0x000000ff
        /*079c*/ 	.word	0x00000000
        /*07a0*/ 	.short	0x0101
        /*07a2*/ 	.byte	0x0f
	.zero		1


	//   ....[108]....
        /*07a4*/ 	.word	0x00004d40
        /*07a8*/ 	.word	0x000000ff
        /*07ac*/ 	.word	0x000001a8
        /*07b0*/ 	.short	0x010a
        /*07b2*/ 	.byte	0x16
	.zero		1


	//   ....[109]....
        /*07b4*/ 	.word	0x00004f20
        /*07b8*/ 	.word	0x000000ff
        /*07bc*/ 	.word	0x00000190
        /*07c0*/ 	.short	0x010a
        /*07c2*/ 	.byte	0x16
	.zero		1


	//   ....[110]....
        /*07c4*/ 	.word	0x000051e0
        /*07c8*/ 	.word	0x000000ff
        /*07cc*/ 	.word	0x00000180
        /*07d0*/ 	.short	0x010b
        /*07d2*/ 	.byte	0x16
	.zero		1


	//   ....[111]....
        /*07d4*/ 	.word	0x00005250
        /*07d8*/ 	.word	0x000000ff
        /*07dc*/ 	.word	0x00000000
        /*07e0*/ 	.short	0x0101
        /*07e2*/ 	.byte	0x2d
	.zero		1


	//   ....[112]....
        /*07e4*/ 	.word	0x00005280
        /*07e8*/ 	.word	0x000000ff
        /*07ec*/ 	.word	0x00000198
        /*07f0*/ 	.short	0x010a
        /*07f2*/ 	.byte	0x16
	.zero		1


	//   ....[113]....
        /*07f4*/ 	.word	0x00005460
        /*07f8*/ 	.word	0x000000ff
        /*07fc*/ 	.word	0x00000188
        /*0800*/ 	.short	0x010b
        /*0802*/ 	.byte	0x16
	.zero		1


	//   ....[114]....
        /*0804*/ 	.word	0x00005480
        /*0808*/ 	.word	0x000000ff
        /*080c*/ 	.word	0x00000000
        /*0810*/ 	.short	0x0101
        /*0812*/ 	.byte	0x17
	.zero		1


	//   ....[115]....
        /*0814*/ 	.word	0x000054b0
        /*0818*/ 	.word	0x000000ff
        /*081c*/ 	.word	0x00000190
        /*0820*/ 	.short	0x010a
        /*0822*/ 	.byte	0x16
	.zero		1


	//   ....[116]....
        /*0824*/ 	.word	0x000054f0
        /*0828*/ 	.word	0x00000000
        /*082c*/ 	.word	0x00000198
        /*0830*/ 	.short	0x010a
        /*0832*/ 	.byte	0xff
	.zero		1


	//   ....[117]....
        /*0834*/ 	.word	0x00005860
        /*0838*/ 	.word	0x000000ff
        /*083c*/ 	.word	0x000001b0
        /*0840*/ 	.short	0x010a
        /*0842*/ 	.byte	0x33
	.zero		1


	//   ....[118]....
        /*0844*/ 	.word	0x00005980
        /*0848*/ 	.word	0x000000ff
        /*084c*/ 	.word	0x00000000
        /*0850*/ 	.short	0x0101
        /*0852*/ 	.byte	0x04
	.zero		1


	//   ....[119]....
        /*0854*/ 	.word	0x00006430
        /*0858*/ 	.word	0x00000000
        /*085c*/ 	.word	0x00000180
        /*0860*/ 	.short	0x010a
        /*0862*/ 	.byte	0xff
	.zero		1


	//   ....[120]....
        /*0864*/ 	.word	0x000064c0
        /*0868*/ 	.word	0x000000ce
        /*086c*/ 	.word	0x000001c0
        /*0870*/ 	.short	0x010a
        /*0872*/ 	.byte	0xff
	.zero		1


	//   ....[121]....
        /*0874*/ 	.word	0x00006620
        /*0878*/ 	.word	0x00000000
        /*087c*/ 	.word	0x00000180
        /*0880*/ 	.short	0x010a
        /*0882*/ 	.byte	0xff
	.zero		1


	//   ....[122]....
        /*0884*/ 	.word	0x00006770
        /*0888*/ 	.word	0x00000002
        /*088c*/ 	.word	0x00000000
        /*0890*/ 	.short	0x0101
        /*0892*/ 	.byte	0xff
	.zero		1


	//   ....[123]....
        /*0894*/ 	.word	0x000067d0
        /*0898*/ 	.word	0x000000ce
        /*089c*/ 	.word	0x000001c0
        /*08a0*/ 	.short	0x010a
        /*08a2*/ 	.byte	0xff
	.zero		1


	//   ....[124]....
        /*08a4*/ 	.word	0x00007ba0
        /*08a8*/ 	.word	0x000000d1
        /*08ac*/ 	.word	0x00000180
        /*08b0*/ 	.short	0x010a
        /*08b2*/ 	.byte	0xff
	.zero		1


	//   ....[125]....
        /*08b4*/ 	.word	0x00007c80
        /*08b8*/ 	.word	0x000000d1
        /*08bc*/ 	.word	0x00000180
        /*08c0*/ 	.short	0x010a
        /*08c2*/ 	.byte	0xff
	.zero		1


	//   ....[126]....
        /*08c4*/ 	.word	0x00007db0
        /*08c8*/ 	.word	0x00000000
        /*08cc*/ 	.word	0x00000000
        /*08d0*/ 	.short	0x0101
        /*08d2*/ 	.byte	0xff
	.zero		1


	//   ....[127]....
        /*08d4*/ 	.word	0x000082c0
        /*08d8*/ 	.word	0x000000ff
        /*08dc*/ 	.word	0x00000000
        /*08e0*/ 	.short	0x0101
        /*08e2*/ 	.byte	0x05
	.zero		1


	//   ....[128]....
        /*08e4*/ 	.word	0x00009230
        /*08e8*/ 	.word	0x00000002
        /*08ec*/ 	.word	0x000000c0
        /*08f0*/ 	.short	0x010a
        /*08f2*/ 	.byte	0xff
	.zero		1


	//   ....[129]....
        /*08f4*/ 	.word	0x00009290
        /*08f8*/ 	.word	0x00000002
        /*08fc*/ 	.word	0x000000c0
        /*0900*/ 	.short	0x010a
        /*0902*/ 	.byte	0xff
	.zero		1


	//   ....[130]....
        /*0904*/ 	.word	0x000092f0
        /*0908*/ 	.word	0x00000002
        /*090c*/ 	.word	0x000001b0
        /*0910*/ 	.short	0x010a
        /*0912*/ 	.byte	0xff
	.zero		1


	//   ....[131]....
        /*0914*/ 	.word	0x00009350
        /*0918*/ 	.word	0x00000000
        /*091c*/ 	.word	0x00000000
        /*0920*/ 	.short	0x010a
        /*0922*/ 	.byte	0xff
	.zero		1


	//   ....[132]....
        /*0924*/ 	.word	0x000093b0
        /*0928*/ 	.word	0x00000000
        /*092c*/ 	.word	0x00000000
        /*0930*/ 	.short	0x010a
        /*0932*/ 	.byte	0xff
	.zero		1


	//   ....[133]....
        /*0934*/ 	.word	0x00009410
        /*0938*/ 	.word	0x00000000
        /*093c*/ 	.word	0x00000000
        /*0940*/ 	.short	0x010a
        /*0942*/ 	.byte	0xff
	.zero		1


	//   ....[134]....
        /*0944*/ 	.word	0x00009470
        /*0948*/ 	.word	0x00000000
        /*094c*/ 	.word	0x00000000
        /*0950*/ 	.short	0x010a
        /*0952*/ 	.byte	0xff
	.zero		1


	//   ....[135]....
        /*0954*/ 	.word	0x000094d0
        /*0958*/ 	.word	0x00000000
        /*095c*/ 	.word	0x00000000
        /*0960*/ 	.short	0x010a
        /*0962*/ 	.byte	0xff
	.zero		1


	//   ....[136]....
        /*0964*/ 	.word	0x00009530
        /*0968*/ 	.word	0x00000000
        /*096c*/ 	.word	0x00000000
        /*0970*/ 	.short	0x010a
        /*0972*/ 	.byte	0xff
	.zero		1


	//   ....[137]....
        /*0974*/ 	.word	0x00009590
        /*0978*/ 	.word	0x00000000
        /*097c*/ 	.word	0x00000000
        /*0980*/ 	.short	0x010a
        /*0982*/ 	.byte	0xff
	.zero		1


	//   ....[138]....
        /*0984*/ 	.word	0x000095f0
        /*0988*/ 	.word	0x00000000
        /*098c*/ 	.word	0x00000000
        /*0990*/ 	.short	0x010a
        /*0992*/ 	.byte	0xff
	.zero		1


	//   ....[139]....
        /*0994*/ 	.word	0x00009650
        /*0998*/ 	.word	0x00000000
        /*099c*/ 	.word	0x00000000
        /*09a0*/ 	.short	0x010a
        /*09a2*/ 	.byte	0xff
	.zero		1


	//   ....[140]....
        /*09a4*/ 	.word	0x000096b0
        /*09a8*/ 	.word	0x00000000
        /*09ac*/ 	.word	0x00000000
        /*09b0*/ 	.short	0x010a
        /*09b2*/ 	.byte	0xff
	.zero		1


	//   ....[141]....
        /*09b4*/ 	.word	0x00009710
        /*09b8*/ 	.word	0x00000000
        /*09bc*/ 	.word	0x00000000
        /*09c0*/ 	.short	0x010a
        /*09c2*/ 	.byte	0xff
	.zero		1


	//   ....[142]....
        /*09c4*/ 	.word	0x00009770
        /*09c8*/ 	.word	0x00000000
        /*09cc*/ 	.word	0x00000000
        /*09d0*/ 	.short	0x010a
        /*09d2*/ 	.byte	0xff
	.zero		1


	//   ....[143]....
        /*09d4*/ 	.word	0x000097d0
        /*09d8*/ 	.word	0x00000000
        /*09dc*/ 	.word	0x00000000
        /*09e0*/ 	.short	0x010a
        /*09e2*/ 	.byte	0xff
	.zero		1


	//   ....[144]....
        /*09e4*/ 	.word	0x00009830
        /*09e8*/ 	.word	0x00000000
        /*09ec*/ 	.word	0x00000000
        /*09f0*/ 	.short	0x010a
        /*09f2*/ 	.byte	0xff
	.zero		1


	//   ....[145]....
        /*09f4*/ 	.word	0x00009890
        /*09f8*/ 	.word	0x00000000
        /*09fc*/ 	.word	0x00000000
        /*0a00*/ 	.short	0x010a
        /*0a02*/ 	.byte	0xff
	.zero		1


	//   ....[146]....
        /*0a04*/ 	.word	0x000098f0
        /*0a08*/ 	.word	0x00000000
        /*0a0c*/ 	.word	0x00000000
        /*0a10*/ 	.short	0x010a
        /*0a12*/ 	.byte	0xff
	.zero		1


	//   ....[147]....
        /*0a14*/ 	.word	0x00009950
        /*0a18*/ 	.word	0x00000000
        /*0a1c*/ 	.word	0x00000000
        /*0a20*/ 	.short	0x010a
        /*0a22*/ 	.byte	0xff
	.zero		1


	//   ....[148]....
        /*0a24*/ 	.word	0x000099b0
        /*0a28*/ 	.word	0x00000000
        /*0a2c*/ 	.word	0x00000000
        /*0a30*/ 	.short	0x010a
        /*0a32*/ 	.byte	0xff
	.zero		1


	//   ....[149]....
        /*0a34*/ 	.word	0x00009a10
        /*0a38*/ 	.word	0x00000000
        /*0a3c*/ 	.word	0x00000000
        /*0a40*/ 	.short	0x010a
        /*0a42*/ 	.byte	0xff
	.zero		1


	//   ....[150]....
        /*0a44*/ 	.word	0x00009a70
        /*0a48*/ 	.word	0x00000000
        /*0a4c*/ 	.word	0x00000000
        /*0a50*/ 	.short	0x010a
        /*0a52*/ 	.byte	0xff
	.zero		1


	//   ....[151]....
        /*0a54*/ 	.word	0x00009ad0
        /*0a58*/ 	.word	0x00000000
        /*0a5c*/ 	.word	0x00000000
        /*0a60*/ 	.short	0x010a
        /*0a62*/ 	.byte	0xff
	.zero		1


	//   ....[152]....
        /*0a64*/ 	.word	0x00009b30
        /*0a68*/ 	.word	0x00000000
        /*0a6c*/ 	.word	0x00000000
        /*0a70*/ 	.short	0x010a
        /*0a72*/ 	.byte	0xff
	.zero		1


	//   ....[153]....
        /*0a74*/ 	.word	0x00009b90
        /*0a78*/ 	.word	0x00000000
        /*0a7c*/ 	.word	0x00000000
        /*0a80*/ 	.short	0x010a
        /*0a82*/ 	.byte	0xff
	.zero		1


	//   ....[154]....
        /*0a84*/ 	.word	0x00009bf0
        /*0a88*/ 	.word	0x00000004
        /*0a8c*/ 	.word	0x000001b8
        /*0a90*/ 	.short	0x010a
        /*0a92*/ 	.byte	0xff
	.zero		1


	//   ....[155]....
        /*0a94*/ 	.word	0x00009c50
        /*0a98*/ 	.word	0x00000004
        /*0a9c*/ 	.word	0x000001b0
        /*0aa0*/ 	.short	0x010a
        /*0aa2*/ 	.byte	0xff
	.zero		1


	//   ....[156]....
        /*0aa4*/ 	.word	0x00009cb0
        /*0aa8*/ 	.word	0x00000000
        /*0aac*/ 	.word	0x000001b0
        /*0ab0*/ 	.short	0x010a
        /*0ab2*/ 	.byte	0xff
	.zero		1


	//   ....[157]....
        /*0ab4*/ 	.word	0x00009d10
        /*0ab8*/ 	.word	0x00000005
        /*0abc*/ 	.word	0x000001d0
        /*0ac0*/ 	.short	0x010a
        /*0ac2*/ 	.byte	0xff
	.zero		1


	//   ....[158]....
        /*0ac4*/ 	.word	0x00009d70
        /*0ac8*/ 	.word	0x00000000
        /*0acc*/ 	.word	0x00000000
        /*0ad0*/ 	.short	0x010a
        /*0ad2*/ 	.byte	0xff
	.zero		1


	//   ....[159]....
        /*0ad4*/ 	.word	0x00009dd0
        /*0ad8*/ 	.word	0x00000000
        /*0adc*/ 	.word	0x00000000
        /*0ae0*/ 	.short	0x010a
        /*0ae2*/ 	.byte	0xff
	.zero		1


	//   ....[160]....
        /*0ae4*/ 	.word	0x00009e30
        /*0ae8*/ 	.word	0x00000000
        /*0aec*/ 	.word	0x00000000
        /*0af0*/ 	.short	0x010a
        /*0af2*/ 	.byte	0xff
	.zero		1


	//   ....[161]....
        /*0af4*/ 	.word	0x00009e90
        /*0af8*/ 	.word	0x00000000
        /*0afc*/ 	.word	0x000001b0
        /*0b00*/ 	.short	0x010a
        /*0b02*/ 	.byte	0xff
	.zero		1


	//   ....[162]....
        /*0b04*/ 	.word	0x00009ef0
        /*0b08*/ 	.word	0x00000000
        /*0b0c*/ 	.word	0x000001a8
        /*0b10*/ 	.short	0x010a
        /*0b12*/ 	.byte	0xff
	.zero		1


	//   ....[163]....
        /*0b14*/ 	.word	0x00009f50
        /*0b18*/ 	.word	0x00000003
        /*0b1c*/ 	.word	0x00000190
        /*0b20*/ 	.short	0x010a
        /*0b22*/ 	.byte	0xff
	.zero		1


	//   ....[164]....
        /*0b24*/ 	.word	0x00009fb0
        /*0b28*/ 	.word	0x00000003
        /*0b2c*/ 	.word	0x00000198
        /*0b30*/ 	.short	0x010a
        /*0b32*/ 	.byte	0xff
	.zero		1


	//   ....[165]....
        /*0b34*/ 	.word	0x0000a010
        /*0b38*/ 	.word	0x00000000
        /*0b3c*/ 	.word	0x00000190
        /*0b40*/ 	.short	0x010a
        /*0b42*/ 	.byte	0xff
	.zero		1


	//   ....[166]....
        /*0b44*/ 	.word	0x0000a070
        /*0b48*/ 	.word	0x00000000
        /*0b4c*/ 	.word	0x000001b0
        /*0b50*/ 	.short	0x010a
        /*0b52*/ 	.byte	0xff
	.zero		1


	//   ....[167]....
        /*0b54*/ 	.word	0x0000a0c0
        /*0b58*/ 	.word	0x00000000
        /*0b5c*/ 	.word	0x00000180
        /*0b60*/ 	.short	0x010a
        /*0b62*/ 	.byte	0xff
	.zero		1


	//   ....[168]....
        /*0b64*/ 	.word	0x0000a110
        /*0b68*/ 	.word	0x000000ce
        /*0b6c*/ 	.word	0x000001c0
        /*0b70*/ 	.short	0x010a
        /*0b72*/ 	.byte	0xff
	.zero		1


	//   ....[169]....
        /*0b74*/ 	.word	0x0000a160
        /*0b78*/ 	.word	0x000000d1
        /*0b7c*/ 	.word	0x00000180
        /*0b80*/ 	.short	0x010a
        /*0b82*/ 	.byte	0xff
	.zero		1


	//----- nvinfo : EIATTR_NUM_MBARRIERS
	.align		4
.L_47:
        /*0b84*/ 	.byte	0x03, 0x38
        /*0b86*/ 	.short	0x003c


	//----- nvinfo : EIATTR_EXIT_INSTR_OFFSETS
	.align		4
        /*0b88*/ 	.byte	0x04, 0x1c
        /*0b8a*/ 	.short	(.L_49 - .L_48)


	//   ....[0]....
.L_48:
        /*0b8c*/ 	.word	0x000037a0


	//   ....[1]....
        /*0b90*/ 	.word	0x00003a30


	//   ....[2]....
        /*0b94*/ 	.word	0x00003a90


	//   ....[3]....
        /*0b98*/ 	.word	0x00004710


	//   ....[4]....
        /*0b9c*/ 	.word	0x00005520


	//   ....[5]....
        /*0ba0*/ 	.word	0x00005560


	//   ....[6]....
        /*0ba4*/ 	.word	0x00009210


	//----- nvinfo : EIATTR_MAX_THREADS
	.align		4
.L_49:
        /*0ba8*/ 	.byte	0x04, 0x05
        /*0baa*/ 	.short	(.L_51 - .L_50)
.L_50:
        /*0bac*/ 	.word	0x00000100
        /*0bb0*/ 	.word	0x00000001
        /*0bb4*/ 	.word	0x00000001


	//----- nvinfo : EIATTR_CRS_STACK_SIZE
	.align		4
.L_51:
        /*0bb8*/ 	.byte	0x04, 0x1e
        /*0bba*/ 	.short	(.L_53 - .L_52)
.L_52:
        /*0bbc*/ 	.word	0x00000000


	//----- nvinfo : EIATTR_CBANK_PARAM_SIZE
	.align		4
.L_53:
        /*0bc0*/ 	.byte	0x03, 0x19
        /*0bc2*/ 	.short	0x0800


	//----- nvinfo : EIATTR_PARAM_CBANK
	.align		4
        /*0bc4*/ 	.byte	0x04, 0x0a
        /*0bc6*/ 	.short	(.L_55 - .L_54)
	.align		4
.L_54:
        /*0bc8*/ 	.word	index@(.nv.constant0._ZN7cutlass13device_kernelINS_4conv6kernel13ConvUniversalINS1_16ConvProblemShapeILNS1_8OperatorE1ELi2EEENS1_10collective14CollectiveConvINS1_47MainloopSm100TmaUmmaWarpSpecializedImplicitGemmILS5_1ELi24ELi2ELi1ELi2EN4cute5tupleIJNSA_1CILi1EEESD_SD_EEEEENSB_IJNSC_ILi128EEESG_NSB_IJNSC_ILi32EEEEEEEEENS_12float_e4m3_tESK_NSA_8TiledMMAINSA_8MMA_AtomIJNSA_10MMA_TraitsINSA_19SM100_MMA_F8F6F4_SSEJSK_SK_fSG_SG_NSA_17integral_constantINSA_4UMMA5MajorELSR_0EEENSP_ISR_LSR_1EEENSP_INSQ_7ScaleInELSU_0EEESV_EEEEEENSA_6LayoutISE_NSB_IJNSC_ILi0EEESZ_SZ_EEEEENSB_IJNSA_10UnderscoreES12_S12_EEEEENS7_6detail27Sm100ImplicitGemmTileTraitsINSA_20SM90_TMA_LOAD_IM2COLENSA_14ComposedLayoutINSA_7SwizzleILi1ELi4ELi3EEENSA_18smem_ptr_flag_bitsILi8EEENSY_INSB_IJNSC_ILi8EEESH_EEENSB_IJSH_SD_EEEEEEEvEENS16_INSA_13SM90_TMA_LOADENS18_INS19_ILi3ELi4ELi3EEES1C_NSY_INSB_IJSG_S1D_EEENSB_IJSD_SG_EEEEEEEvEEEENS_8epilogue10collective18CollectiveEpilogueINS1R_23Sm100TmaWarpSpecializedILi2ELi2ELi64ELb0ELb0EEEJSJ_NSB_IJNSY_ISG_SD_EENSY_INSC_ILi64EEESD_EEEEESK_NSB_IJNSB_IJlllEEESD_SZ_EEESK_S21_NS1R_6fusion15FusionCallbacksIS1V_NS22_17LinearCombinationISK_fSK_fLNS_15FloatRoundStyleE2EEESJ_S1Z_JEEENSA_5SM1004TMEM4LOAD26SM100_TMEM_LOAD_32dp32b64xES17_NS18_INS19_ILi2ELi4ELi3EEES1C_NSY_INSB_IJS1D_S1X_EEENSB_IJS1X_SD_EEEEEEENSA_39AutoVectorizingCopyWithAssumedAlignmentILi128EEENSA_21SM90_TMA_STORE_IM2COLES2G_S2I_S2I_EEEvvEEEEvNT_6ParamsE)
        /*0bcc*/ 	.short	0x0380
        /*0bce*/ 	.short	0x0800


	//----- nvinfo : EIATTR_SW_WAR
	.align		4
.L_55:
        /*0bd0*/ 	.byte	0x04, 0x36
        /*0bd2*/ 	.short	(.L_57 - .L_56)
.L_56:
        /*0bd4*/ 	.word	0x00000008
.L_57:


//--------------------- .nv.callgraph             --------------------------
	.section	.nv.callgraph,"",@"SHT_CUDA_CALLGRAPH"
	.align	4
	.sectionentsize	8
	.align		4
        /*0000*/ 	.word	0x00000000
	.align		4
        /*0004*/ 	.word	0xffffffff
	.align		4
        /*0008*/ 	.word	index@(_ZN7cutlass13device_kernelINS_4conv6kernel13ConvUniversalINS1_16ConvProblemShapeILNS1_8OperatorE1ELi2EEENS1_10collective14CollectiveConvINS1_47MainloopSm100TmaUmmaWarpSpecializedImplicitGemmILS5_1ELi24ELi2ELi1ELi2EN4cute5tupleIJNSA_1CILi1EEESD_SD_EEEEENSB_IJNSC_ILi128EEESG_NSB_IJNSC_ILi32EEEEEEEEENS_12float_e4m3_tESK_NSA_8TiledMMAINSA_8MMA_AtomIJNSA_10MMA_TraitsINSA_19SM100_MMA_F8F6F4_SSEJSK_SK_fSG_SG_NSA_17integral_constantINSA_4UMMA5MajorELSR_0EEENSP_ISR_LSR_1EEENSP_INSQ_7ScaleInELSU_0EEESV_EEEEEENSA_6LayoutISE_NSB_IJNSC_ILi0EEESZ_SZ_EEEEENSB_IJNSA_10UnderscoreES12_S12_EEEEENS7_6detail27Sm100ImplicitGemmTileTraitsINSA_20SM90_TMA_LOAD_IM2COLENSA_14ComposedLayoutINSA_7SwizzleILi1ELi4ELi3EEENSA_18smem_ptr_flag_bitsILi8EEENSY_INSB_IJNSC_ILi8EEESH_EEENSB_IJSH_SD_EEEEEEEvEENS16_INSA_13SM90_TMA_LOADENS18_INS19_ILi3ELi4ELi3EEES1C_NSY_INSB_IJSG_S1D_EEENSB_IJSD_SG_EEEEEEEvEEEENS_8epilogue10collective18CollectiveEpilogueINS1R_23Sm100TmaWarpSpecializedILi2ELi2ELi64ELb0ELb0EEEJSJ_NSB_IJNSY_ISG_SD_EENSY_INSC_ILi64EEESD_EEEEESK_NSB_IJNSB_IJlllEEESD_SZ_EEESK_S21_NS1R_6fusion15FusionCallbacksIS1V_NS22_17LinearCombinationISK_fSK_fLNS_15FloatRoundStyleE2EEESJ_S1Z_JEEENSA_5SM1004TMEM4LOAD26SM100_TMEM_LOAD_32dp32b64xES17_NS18_INS19_ILi2ELi4ELi3EEES1C_NSY_INSB_IJS1D_S1X_EEENSB_IJS1X_SD_EEEEEEENSA_39AutoVectorizingCopyWithAssumedAlignmentILi128EEENSA_21SM90_TMA_STORE_IM2COLES2G_S2I_S2I_EEEvvEEEEvNT_6ParamsE)
	.align		4
        /*000c*/ 	.word	index@(__assertfail)
	.align		4
        /*0010*/ 	.word	0x00000000
	.align		4
        /*0014*/ 	.word	0xfffffffe
	.align		4
        /*0018*/ 	.word	0x00000000
	.align		4
        /*001c*/ 	.word	0xfffffffd
	.align		4
        /*0020*/ 	.word	0x00000000
	.align		4
        /*0024*/ 	.word	0xfffffffc


//--------------------- .nv.constant4             --------------------------
	.section	.nv.constant4,"a",@progbits
	.align	8
	.align		8
.nv.constant4:
        /*0000*/ 	.dword	__assertfail
	.align		8
        /*0008*/ 	.dword	__unnamed_1
	.align		8
        /*0010*/ 	.dword	__unnamed_2
	.align		8
        /*0018*/ 	.dword	_ZN39_INTERNAL_06b256ab_4_k_cu_26640d81_36444cuda3std3__45__cpo5beginE
	.align		8
        /*0020*/ 	.dword	_ZN39_INTERNAL_06b256ab_4_k_cu_26640d81_36444cuda3std3__45__cpo3endE
	.align		8
        /*0028*/ 	.dword	_ZN39_INTERNAL_06b256ab_4_k_cu_26640d81_36444cuda3std3__45__cpo6cbeginE
	.align		8
        /*0030*/ 	.dword	_ZN39_INTERNAL_06b256ab_4_k_cu_26640d81_36444cuda3std3__45__cpo4cendE
	.align		8
        /*0038*/ 	.dword	_ZN39_INTERNAL_06b256ab_4_k_cu_26640d81_36444cuda3std3__441_GLOBAL__N__06b256ab_4_k_cu_26640d81_36446ignoreE
	.align		8
        /*0040*/ 	.dword	_ZN39_INTERNAL_06b256ab_4_k_cu_26640d81_36444cuda3std3__419piecewise_constructE
	.align		8
        /*0048*/ 	.dword	_ZN39_INTERNAL_06b256ab_4_k_cu_26640d81_36444cuda3std3__48in_placeE
	.align		8
        /*0050*/ 	.dword	_ZN39_INTERNAL_06b256ab_4_k_cu_26640d81_36444cuda3std6ranges3__45__cpo4swapE
	.align		8
        /*0058*/ 	.dword	_ZN39_INTERNAL_06b256ab_4_k_cu_26640d81_36444cuda3std6ranges3__45__cpo9iter_moveE
	.align		8
        /*0060*/ 	.dword	_ZN39_INTERNAL_06b256ab_4_k_cu_26640d81_36444cute7productE
	.align		8
        /*0068*/ 	.dword	_ZN39_INTERNAL_06b256ab_4_k_cu_26640d81_36444cute1_E
	.align		8
        /*0070*/ 	.dword	$str$27
	.align		8
        /*0078*/ 	.dword	$str$28
	.align		8
        /*0080*/ 	.dword	$str$29
	.align		8
        /*0088*/ 	.dword	$str$30


//--------------------- .text._ZN7cutlass13device_kernelINS_4conv6kernel13ConvUniversalINS1_16ConvProblemShapeILNS1_8OperatorE1ELi2EEENS1_10collective14CollectiveConvINS1_47MainloopSm100TmaUmmaWarpSpecializedImplicitGemmILS5_1ELi24ELi2ELi1ELi2EN4cute5tupleIJNSA_1CILi1EEESD_SD_EEEEENSB_IJNSC_ILi128EEESG_NSB_IJNSC_ILi32EEEEEEEEENS_12float_e4m3_tESK_NSA_8TiledMMAINSA_8MMA_AtomIJNSA_10MMA_TraitsINSA_19SM100_MMA_F8F6F4_SSEJSK_SK_fSG_SG_NSA_17integral_constantINSA_4UMMA5MajorELSR_0EEENSP_ISR_LSR_1EEENSP_INSQ_7ScaleInELSU_0EEESV_EEEEEENSA_6LayoutISE_NSB_IJNSC_ILi0EEESZ_SZ_EEEEENSB_IJNSA_10UnderscoreES12_S12_EEEEENS7_6detail27Sm100ImplicitGemmTileTraitsINSA_20SM90_TMA_LOAD_IM2COLENSA_14ComposedLayoutINSA_7SwizzleILi1ELi4ELi3EEENSA_18smem_ptr_flag_bitsILi8EEENSY_INSB_IJNSC_ILi8EEESH_EEENSB_IJSH_SD_EEEEEEEvEENS16_INSA_13SM90_TMA_LOADENS18_INS19_ILi3ELi4ELi3EEES1C_NSY_INSB_IJSG_S1D_EEENSB_IJSD_SG_EEEEEEEvEEEENS_8epilogue10collective18CollectiveEpilogueINS1R_23Sm100TmaWarpSpecializedILi2ELi2ELi64ELb0ELb0EEEJSJ_NSB_IJNSY_ISG_SD_EENSY_INSC_ILi64EEESD_EEEEESK_NSB_IJNSB_IJlllEEESD_SZ_EEESK_S21_NS1R_6fusion15FusionCallbacksIS1V_NS22_17LinearCombinationISK_fSK_fLNS_15FloatRoundStyleE2EEESJ_S1Z_JEEENSA_5SM1004TMEM4LOAD26SM100_TMEM_LOAD_32dp32b64xES17_NS18_INS19_ILi2ELi4ELi3EEES1C_NSY_INSB_IJS1D_S1X_EEENSB_IJS1X_SD_EEEEEEENSA_39AutoVectorizingCopyWithAssumedAlignmentILi128EEENSA_21SM90_TMA_STORE_IM2COLES2G_S2I_S2I_EEEvvEEEEvNT_6ParamsE --------------------------
	.section	.text._ZN7cutlass13device_kernelINS_4conv6kernel13ConvUniversalINS1_16ConvProblemShapeILNS1_8OperatorE1ELi2EEENS1_10collective14CollectiveConvINS1_47MainloopSm100TmaUmmaWarpSpecializedImplicitGemmILS5_1ELi24ELi2ELi1ELi2EN4cute5tupleIJNSA_1CILi1EEESD_SD_EEEEENSB_IJNSC_ILi128EEESG_NSB_IJNSC_ILi32EEEEEEEEENS_12float_e4m3_tESK_NSA_8TiledMMAINSA_8MMA_AtomIJNSA_10MMA_TraitsINSA_19SM100_MMA_F8F6F4_SSEJSK_SK_fSG_SG_NSA_17integral_constantINSA_4UMMA5MajorELSR_0EEENSP_ISR_LSR_1EEENSP_INSQ_7ScaleInELSU_0EEESV_EEEEEENSA_6LayoutISE_NSB_IJNSC_ILi0EEESZ_SZ_EEEEENSB_IJNSA_10UnderscoreES12_S12_EEEEENS7_6detail27Sm100ImplicitGemmTileTraitsINSA_20SM90_TMA_LOAD_IM2COLENSA_14ComposedLayoutINSA_7SwizzleILi1ELi4ELi3EEENSA_18smem_ptr_flag_bitsILi8EEENSY_INSB_IJNSC_ILi8EEESH_EEENSB_IJSH_SD_EEEEEEEvEENS16_INSA_13SM90_TMA_LOADENS18_INS19_ILi3ELi4ELi3EEES1C_NSY_INSB_IJSG_S1D_EEENSB_IJSD_SG_EEEEEEEvEEEENS_8epilogue10collective18CollectiveEpilogueINS1R_23Sm100TmaWarpSpecializedILi2ELi2ELi64ELb0ELb0EEEJSJ_NSB_IJNSY_ISG_SD_EENSY_INSC_ILi64EEESD_EEEEESK_NSB_IJNSB_IJlllEEESD_SZ_EEESK_S21_NS1R_6fusion15FusionCallbacksIS1V_NS22_17LinearCombinationISK_fSK_fLNS_15FloatRoundStyleE2EEESJ_S1Z_JEEENSA_5SM1004TMEM4LOAD26SM100_TMEM_LOAD_32dp32b64xES17_NS18_INS19_ILi2ELi4ELi3EEES1C_NSY_INSB_IJS1D_S1X_EEENSB_IJS1X_SD_EEEEEEENSA_39AutoVectorizingCopyWithAssumedAlignmentILi128EEENSA_21SM90_TMA_STORE_IM2COLES2G_S2I_S2I_EEEvvEEEEvNT_6ParamsE,"ax",@progbits
	.align	128
.text._ZN7cutlass13device_kernelINS_4conv6kernel13ConvUniversalINS1_16ConvProblemShapeILNS1_8OperatorE1ELi2EEENS1_10collective14CollectiveConvINS1_47MainloopSm100TmaUmmaWarpSpecializedImplicitGemmILS5_1ELi24ELi2ELi1ELi2EN4cute5tupleIJNSA_1CILi1EEESD_SD_EEEEENSB_IJNSC_ILi128EEESG_NSB_IJNSC_ILi32EEEEEEEEENS_12float_e4m3_tESK_NSA_8TiledMMAINSA_8MMA_AtomIJNSA_10MMA_TraitsINSA_19SM100_MMA_F8F6F4_SSEJSK_SK_fSG_SG_NSA_17integral_constantINSA_4UMMA5MajorELSR_0EEENSP_ISR_LSR_1EEENSP_INSQ_7ScaleInELSU_0EEESV_EEEEEENSA_6LayoutISE_NSB_IJNSC_ILi0EEESZ_SZ_EEEEENSB_IJNSA_10UnderscoreES12_S12_EEEEENS7_6detail27Sm100ImplicitGemmTileTraitsINSA_20SM90_TMA_LOAD_IM2COLENSA_14ComposedLayoutINSA_7SwizzleILi1ELi4ELi3EEENSA_18smem_ptr_flag_bitsILi8EEENSY_INSB_IJNSC_ILi8EEESH_EEENSB_IJSH_SD_EEEEEEEvEENS16_INSA_13SM90_TMA_LOADENS18_INS19_ILi3ELi4ELi3EEES1C_NSY_INSB_IJSG_S1D_EEENSB_IJSD_SG_EEEEEEEvEEEENS_8epilogue10collective18CollectiveEpilogueINS1R_23Sm100TmaWarpSpecializedILi2ELi2ELi64ELb0ELb0EEEJSJ_NSB_IJNSY_ISG_SD_EENSY_INSC_ILi64EEESD_EEEEESK_NSB_IJNSB_IJlllEEESD_SZ_EEESK_S21_NS1R_6fusion15FusionCallbacksIS1V_NS22_17LinearCombinationISK_fSK_fLNS_15FloatRoundStyleE2EEESJ_S1Z_JEEENSA_5SM1004TMEM4LOAD26SM100_TMEM_LOAD_32dp32b64xES17_NS18_INS19_ILi2ELi4ELi3EEES1C_NSY_INSB_IJS1D_S1X_EEENSB_IJS1X_SD_EEEEEEENSA_39AutoVectorizingCopyWithAssumedAlignmentILi128EEENSA_21SM90_TMA_STORE_IM2COLES2G_S2I_S2I_EEEvvEEEEvNT_6ParamsE:
        .type           _ZN7cutlass13device_kernelINS_4conv6kernel13ConvUniversalINS1_16ConvProblemShapeILNS1_8OperatorE1ELi2EEENS1_10collective14CollectiveConvINS1_47MainloopSm100TmaUmmaWarpSpecializedImplicitGemmILS5_1ELi24ELi2ELi1ELi2EN4cute5tupleIJNSA_1CILi1EEESD_SD_EEEEENSB_IJNSC_ILi128EEESG_NSB_IJNSC_ILi32EEEEEEEEENS_12float_e4m3_tESK_NSA_8TiledMMAINSA_8MMA_AtomIJNSA_10MMA_TraitsINSA_19SM100_MMA_F8F6F4_SSEJSK_SK_fSG_SG_NSA_17integral_constantINSA_4UMMA5MajorELSR_0EEENSP_ISR_LSR_1EEENSP_INSQ_7ScaleInELSU_0EEESV_EEEEEENSA_6LayoutISE_NSB_IJNSC_ILi0EEESZ_SZ_EEEEENSB_IJNSA_10UnderscoreES12_S12_EEEEENS7_6detail27Sm100ImplicitGemmTileTraitsINSA_20SM90_TMA_LOAD_IM2COLENSA_14ComposedLayoutINSA_7SwizzleILi1ELi4ELi3EEENSA_18smem_ptr_flag_bitsILi8EEENSY_INSB_IJNSC_ILi8EEESH_EEENSB_IJSH_SD_EEEEEEEvEENS16_INSA_13SM90_TMA_LOADENS18_INS19_ILi3ELi4ELi3EEES1C_NSY_INSB_IJSG_S1D_EEENSB_IJSD_SG_EEEEEEEvEEEENS_8epilogue10collective18CollectiveEpilogueINS1R_23Sm100TmaWarpSpecializedILi2ELi2ELi64ELb0ELb0EEEJSJ_NSB_IJNSY_ISG_SD_EENSY_INSC_ILi64EEESD_EEEEESK_NSB_IJNSB_IJlllEEESD_SZ_EEESK_S21_NS1R_6fusion15FusionCallbacksIS1V_NS22_17LinearCombinationISK_fSK_fLNS_15FloatRoundStyleE2EEESJ_S1Z_JEEENSA_5SM1004TMEM4LOAD26SM100_TMEM_LOAD_32dp32b64xES17_NS18_INS19_ILi2ELi4ELi3EEES1C_NSY_INSB_IJS1D_S1X_EEENSB_IJS1X_SD_EEEEEEENSA_39AutoVectorizingCopyWithAssumedAlignmentILi128EEENSA_21SM90_TMA_STORE_IM2COLES2G_S2I_S2I_EEEvvEEEEvNT_6ParamsE,@function
        .size           _ZN7cutlass13device_kernelINS_4conv6kernel13ConvUniversalINS1_16ConvProblemShapeILNS1_8OperatorE1ELi2EEENS1_10collective14CollectiveConvINS1_47MainloopSm100TmaUmmaWarpSpecializedImplicitGemmILS5_1ELi24ELi2ELi1ELi2EN4cute5tupleIJNSA_1CILi1EEESD_SD_EEEEENSB_IJNSC_ILi128EEESG_NSB_IJNSC_ILi32EEEEEEEEENS_12float_e4m3_tESK_NSA_8TiledMMAINSA_8MMA_AtomIJNSA_10MMA_TraitsINSA_19SM100_MMA_F8F6F4_SSEJSK_SK_fSG_SG_NSA_17integral_constantINSA_4UMMA5MajorELSR_0EEENSP_ISR_LSR_1EEENSP_INSQ_7ScaleInELSU_0EEESV_EEEEEENSA_6LayoutISE_NSB_IJNSC_ILi0EEESZ_SZ_EEEEENSB_IJNSA_10UnderscoreES12_S12_EEEEENS7_6detail27Sm100ImplicitGemmTileTraitsINSA_20SM90_TMA_LOAD_IM2COLENSA_14ComposedLayoutINSA_7SwizzleILi1ELi4ELi3EEENSA_18smem_ptr_flag_bitsILi8EEENSY_INSB_IJNSC_ILi8EEESH_EEENSB_IJSH_SD_EEEEEEEvEENS16_INSA_13SM90_TMA_LOADENS18_INS19_ILi3ELi4ELi3EEES1C_NSY_INSB_IJSG_S1D_EEENSB_IJSD_SG_EEEEEEEvEEEENS_8epilogue10collective18CollectiveEpilogueINS1R_23Sm100TmaWarpSpecializedILi2ELi2ELi64ELb0ELb0EEEJSJ_NSB_IJNSY_ISG_SD_EENSY_INSC_ILi64EEESD_EEEEESK_NSB_IJNSB_IJlllEEESD_SZ_EEESK_S21_NS1R_6fusion15FusionCallbacksIS1V_NS22_17LinearCombinationISK_fSK_fLNS_15FloatRoundStyleE2EEESJ_S1Z_JEEENSA_5SM1004TMEM4LOAD26SM100_TMEM_LOAD_32dp32b64xES17_NS18_INS19_ILi2ELi4ELi3EEES1C_NSY_INSB_IJS1D_S1X_EEENSB_IJS1X_SD_EEEEEEENSA_39AutoVectorizingCopyWithAssumedAlignmentILi128EEENSA_21SM90_TMA_STORE_IM2COLES2G_S2I_S2I_EEEvvEEEEvNT_6ParamsE,(.L_x_194 - _ZN7cutlass13device_kernelINS_4conv6kernel13ConvUniversalINS1_16ConvProblemShapeILNS1_8OperatorE1ELi2EEENS1_10collective14CollectiveConvINS1_47MainloopSm100TmaUmmaWarpSpecializedImplicitGemmILS5_1ELi24ELi2ELi1ELi2EN4cute5tupleIJNSA_1CILi1EEESD_SD_EEEEENSB_IJNSC_ILi128EEESG_NSB_IJNSC_ILi32EEEEEEEEENS_12float_e4m3_tESK_NSA_8TiledMMAINSA_8MMA_AtomIJNSA_10MMA_TraitsINSA_19SM100_MMA_F8F6F4_SSEJSK_SK_fSG_SG_NSA_17integral_constantINSA_4UMMA5MajorELSR_0EEENSP_ISR_LSR_1EEENSP_INSQ_7ScaleInELSU_0EEESV_EEEEEENSA_6LayoutISE_NSB_IJNSC_ILi0EEESZ_SZ_EEEEENSB_IJNSA_10UnderscoreES12_S12_EEEEENS7_6detail27Sm100ImplicitGemmTileTraitsINSA_20SM90_TMA_LOAD_IM2COLENSA_14ComposedLayoutINSA_7SwizzleILi1ELi4ELi3EEENSA_18smem_ptr_flag_bitsILi8EEENSY_INSB_IJNSC_ILi8EEESH_EEENSB_IJSH_SD_EEEEEEEvEENS16_INSA_13SM90_TMA_LOADENS18_INS19_ILi3ELi4ELi3EEES1C_NSY_INSB_IJSG_S1D_EEENSB_IJSD_SG_EEEEEEEvEEEENS_8epilogue10collective18CollectiveEpilogueINS1R_23Sm100TmaWarpSpecializedILi2ELi2ELi64ELb0ELb0EEEJSJ_NSB_IJNSY_ISG_SD_EENSY_INSC_ILi64EEESD_EEEEESK_NSB_IJNSB_IJlllEEESD_SZ_EEESK_S21_NS1R_6fusion15FusionCallbacksIS1V_NS22_17LinearCombinationISK_fSK_fLNS_15FloatRoundStyleE2EEESJ_S1Z_JEEENSA_5SM1004TMEM4LOAD26SM100_TMEM_LOAD_32dp32b64xES17_NS18_INS19_ILi2ELi4ELi3EEES1C_NSY_INSB_IJS1D_S1X_EEENSB_IJS1X_SD_EEEEEEENSA_39AutoVectorizingCopyWithAssumedAlignmentILi128EEENSA_21SM90_TMA_STORE_IM2COLES2G_S2I_S2I_EEEvvEEEEvNT_6ParamsE)
        .other          _ZN7cutlass13device_kernelINS_4conv6kernel13ConvUniversalINS1_16ConvProblemShapeILNS1_8OperatorE1ELi2EEENS1_10collective14CollectiveConvINS1_47MainloopSm100TmaUmmaWarpSpecializedImplicitGemmILS5_1ELi24ELi2ELi1ELi2EN4cute5tupleIJNSA_1CILi1EEESD_SD_EEEEENSB_IJNSC_ILi128EEESG_NSB_IJNSC_ILi32EEEEEEEEENS_12float_e4m3_tESK_NSA_8TiledMMAINSA_8MMA_AtomIJNSA_10MMA_TraitsINSA_19SM100_MMA_F8F6F4_SSEJSK_SK_fSG_SG_NSA_17integral_constantINSA_4UMMA5MajorELSR_0EEENSP_ISR_LSR_1EEENSP_INSQ_7ScaleInELSU_0EEESV_EEEEEENSA_6LayoutISE_NSB_IJNSC_ILi0EEESZ_SZ_EEEEENSB_IJNSA_10UnderscoreES12_S12_EEEEENS7_6detail27Sm100ImplicitGemmTileTraitsINSA_20SM90_TMA_LOAD_IM2COLENSA_14ComposedLayoutINSA_7SwizzleILi1ELi4ELi3EEENSA_18smem_ptr_flag_bitsILi8EEENSY_INSB_IJNSC_ILi8EEESH_EEENSB_IJSH_SD_EEEEEEEvEENS16_INSA_13SM90_TMA_LOADENS18_INS19_ILi3ELi4ELi3EEES1C_NSY_INSB_IJSG_S1D_EEENSB_IJSD_SG_EEEEEEEvEEEENS_8epilogue10collective18CollectiveEpilogueINS1R_23Sm100TmaWarpSpecializedILi2ELi2ELi64ELb0ELb0EEEJSJ_NSB_IJNSY_ISG_SD_EENSY_INSC_ILi64EEESD_EEEEESK_NSB_IJNSB_IJlllEEESD_SZ_EEESK_S21_NS1R_6fusion15FusionCallbacksIS1V_NS22_17LinearCombinationISK_fSK_fLNS_15FloatRoundStyleE2EEESJ_S1Z_JEEENSA_5SM1004TMEM4LOAD26SM100_TMEM_LOAD_32dp32b64xES17_NS18_INS19_ILi2ELi4ELi3EEES1C_NSY_INSB_IJS1D_S1X_EEENSB_IJS1X_SD_EEEEEEENSA_39AutoVectorizingCopyWithAssumedAlignmentILi128EEENSA_21SM90_TMA_STORE_IM2COLES2G_S2I_S2I_EEEvvEEEEvNT_6ParamsE,@"STO_CUDA_ENTRY STV_DEFAULT"
_ZN7cutlass13device_kernelINS_4conv6kernel13ConvUniversalINS1_16ConvProblemShapeILNS1_8OperatorE1ELi2EEENS1_10collective14CollectiveConvINS1_47MainloopSm100TmaUmmaWarpSpecializedImplicitGemmILS5_1ELi24ELi2ELi1ELi2EN4cute5tupleIJNSA_1CILi1EEESD_SD_EEEEENSB_IJNSC_ILi128EEESG_NSB_IJNSC_ILi32EEEEEEEEENS_12float_e4m3_tESK_NSA_8TiledMMAINSA_8MMA_AtomIJNSA_10MMA_TraitsINSA_19SM100_MMA_F8F6F4_SSEJSK_SK_fSG_SG_NSA_17integral_constantINSA_4UMMA5MajorELSR_0EEENSP_ISR_LSR_1EEENSP_INSQ_7ScaleInELSU_0EEESV_EEEEEENSA_6LayoutISE_NSB_IJNSC_ILi0EEESZ_SZ_EEEEENSB_IJNSA_10UnderscoreES12_S12_EEEEENS7_6detail27Sm100ImplicitGemmTileTraitsINSA_20SM90_TMA_LOAD_IM2COLENSA_14ComposedLayoutINSA_7SwizzleILi1ELi4ELi3EEENSA_18smem_ptr_flag_bitsILi8EEENSY_INSB_IJNSC_ILi8EEESH_EEENSB_IJSH_SD_EEEEEEEvEENS16_INSA_13SM90_TMA_LOADENS18_INS19_ILi3ELi4ELi3EEES1C_NSY_INSB_IJSG_S1D_EEENSB_IJSD_SG_EEEEEEEvEEEENS_8epilogue10collective18CollectiveEpilogueINS1R_23Sm100TmaWarpSpecializedILi2ELi2ELi64ELb0ELb0EEEJSJ_NSB_IJNSY_ISG_SD_EENSY_INSC_ILi64EEESD_EEEEESK_NSB_IJNSB_IJlllEEESD_SZ_EEESK_S21_NS1R_6fusion15FusionCallbacksIS1V_NS22_17LinearCombinationISK_fSK_fLNS_15FloatRoundStyleE2EEESJ_S1Z_JEEENSA_5SM1004TMEM4LOAD26SM100_TMEM_LOAD_32dp32b64xES17_NS18_INS19_ILi2ELi4ELi3EEES1C_NSY_INSB_IJS1D_S1X_EEENSB_IJS1X_SD_EEEEEEENSA_39AutoVectorizingCopyWithAssumedAlignmentILi128EEENSA_21SM90_TMA_STORE_IM2COLES2G_S2I_S2I_EEEvvEEEEvNT_6ParamsE:
[----:B------:R-:W1:Y:S01]  /*0000*/  LDC R1, c[0x0][0x37c] ;  /* 0x0000df00ff017b82 */ /* 0x000e620000000800 */
[----:B------:R-:W2:Y:S01]  /*0010*/  S2R R186, SR_TID.X ;  /* 0x0000000000ba7919 */ /* 0x000ea20000002100 */
[----:B------:R-:W3:Y:S01]  /*0020*/  LDCU.64 UR4, c[0x0][0x890] ;  /* 0x00011200ff0477ac */ /* 0x000ee20008000a00 */
[----:B-1----:R-:W-:Y:S01]  /*0030*/  VIADD R1, R1, 0xfffffff8 ;  /* 0xfffffff801017836 */ /* 0x002fe20000000000 */
[----:B------:R-:W-:Y:S02]  /*0040*/  PRMT R177, RZ, 0x7610, R177 ;  /* 0x00007610ffb17816 */ /* 0x000fe400000000b1 */
[----:B------:R-:W-:Y:S01]  /*0050*/  ELECT P5, URZ, PT ;  /* 0x0000000000ff782f */ /* 0x000fe200038a0000 */
[----:B------:R-:W1:Y:S01]  /*0060*/  LDCU.64 UR48, c[0x0][0x358] ;  /* 0x00006b00ff3077ac */ /* 0x000e620008000a00 */
[----:B---3--:R-:W-:-:S04]  /*0070*/  UISETP.NE.U32.AND UP0, UPT, UR4, URZ, UPT ;  /* 0x000000ff0400728c */ /* 0x008fc8000bf05070 */
[----:B------:R-:W-:Y:S01]  /*0080*/  UISETP.NE.AND.EX UP0, UPT, UR5, URZ, UPT, UP0 ;  /* 0x000000ff0500728c */ /* 0x000fe2000bf05300 */
[----:B--2---:R-:W-:-:S05]  /*0090*/  SHF.R.U32.HI R189, RZ, 0x5, R186 ;  /* 0x00000005ffbd7819 */ /* 0x004fca00000116ba */
[----:B------:R-:W2:Y:S02]  /*00a0*/  SHFL.IDX PT, R0, R189, RZ, 0x1f ;  /* 0x00001fffbd007589 */ /* 0x000ea400000e0000 */
[----:B--2---:R-:W-:Y:S01]  /*00b0*/  R2UR UR8, R0 ;  /* 0x00000000000872ca */ /* 0x004fe200000e0000 */
[----:B-1----:R-:W-:-:S14]  /*00c0*/  BRA.U UP0, `(.L_x_0) ;  /* 0x00000001002c7547 */ /* 0x002fdc000b800000 */
[----:B------:R-:W1:Y:S02]  /*00d0*/  LDCU.64 UR6, c[0x0][0x888] ;  /* 0x00011100ff0677ac */ /* 0x000e640008000a00 */
[----:B-1----:R-:W-:-:S04]  /*00e0*/  UISETP.NE.U32.AND UP0, UPT, UR6, URZ, UPT ;  /* 0x000000ff0600728c */ /* 0x002fc8000bf05070 */
[----:B------:R-:W-:-:S09]  /*00f0*/  UISETP.NE.AND.EX UP0, UPT, UR7, URZ, UPT, UP0 ;  /* 0x000000ff0700728c */ /* 0x000fd2000bf05300 */
[----:B------:R-:W-:Y:S05]  /*0100*/  BRA.U !UP0, `(.L_x_1) ;  /* 0x0000000108107547 */ /* 0x000fea000b800000 */
[----:B------:R-:W1:Y:S02]  /*0110*/  LDC.64 R2, c[0x0][0x888] ;  /* 0x00022200ff027b82 */ /* 0x000e640000000a00 */
[----:B-1----:R1:W5:Y:S01]  /*0120*/  LDG.E R81, desc[UR48][R2.64] ;  /* 0x0000003002517981 */ /* 0x002362000c1e1900 */
[----:B------:R-:W-:Y:S01]  /*0130*/  HFMA2 R177, -RZ, RZ, 0, 5.9604644775390625e-08 ;  /* 0x00000001ffb17431 */ /* 0x000fe200000001ff */
[----:B------:R-:W-:Y:S05]  /*0140*/  BRA `(.L_x_0) ;  /* 0x00000000000c7947 */ /* 0x000fea0003800000 */
.L_x_1:
[----:B------:R-:W1:Y:S01]  /*0150*/  LDCU UR6, c[0x0][0x880] ;  /* 0x00011000ff0677ac */ /* 0x000e620008000800 */
[----:B------:R-:W-:Y:S01]  /*0160*/  HFMA2 R177, -RZ, RZ, 0, 5.9604644775390625e-08 ;  /* 0x00000001ffb17431 */ /* 0x000fe200000001ff */
[----:B-1----:R-:W-:-:S07]  /*0170*/  MOV R81, UR6 ;  /* 0x0000000600517c02 */ /* 0x002fce0008000f00 */
.L_x_0:
[----:B------:R-:W2:Y:S02]  /*0180*/  LDCU.64 UR6, c[0x0][0x8b0] ;  /* 0x00011600ff0677ac */ /* 0x000ea40008000a00 */
[----:B--2---:R-:W-:-:S04]  /*0190*/  UISETP.NE.U32.AND UP0, UPT, UR6, URZ, UPT ;  /* 0x000000ff0600728c */ /* 0x004fc8000bf05070 */
[----:B------:R-:W-:-:S09]  /*01a0*/  UISETP.NE.AND.EX UP0, UPT, UR7, URZ, UPT, UP0 ;  /* 0x000000ff0700728c */ /* 0x000fd2000bf05300 */
[----:B------:R-:W-:Y:S05]  /*01b0*/  BRA.U UP0, `(.L_x_2) ;  /* 0x0000000100247547 */ /* 0x000fea000b800000 */
[----:B------:R-:W2:Y:S02]  /*01c0*/  LDCU.64 UR6, c[0x0][0x8a8] ;  /* 0x00011500ff0677ac */ /* 0x000ea40008000a00 */
[----:B--2---:R-:W-:-:S04]  /*01d0*/  UISETP.NE.U32.AND UP0, UPT, UR6, URZ, UPT ;  /* 0x000000ff0600728c */ /* 0x004fc8000bf05070 */
[----:B------:R-:W-:-:S09]  /*01e0*/  UISETP.NE.AND.EX UP0, UPT, UR7, URZ, UPT, UP0 ;  /* 0x000000ff0700728c */ /* 0x000fd2000bf05300 */
[----:B------:R-:W-:Y:S05]  /*01f0*/  BRA.U !UP0, `(.L_x_3) ;  /* 0x00000001080c7547 */ /* 0x000fea000b800000 */
[----:B-1----:R-:W1:Y:S02]  /*0200*/  LDC.64 R2, c[0x0][0x8a8] ;  /* 0x00022a00ff027b82 */ /* 0x002e640000000a00 */
[----:B-1----:R2:W5:Y:S01]  /*0210*/  LDG.E R79, desc[UR48][R2.64] ;  /* 0x00000030024f7981 */ /* 0x002562000c1e1900 */
[----:B------:R-:W-:Y:S05]  /*0220*/  BRA `(.L_x_2) ;  /* 0x0000000000087947 */ /* 0x000fea0003800000 */
.L_x_3:
[----:B------:R-:W2:Y:S02]  /*0230*/  LDCU UR6, c[0x0][0x8a0] ;  /* 0x00011400ff0677ac */ /* 0x000ea40008000800 */
[----:B--2---:R-:W-:Y:S02]  /*0240*/  MOV R79, UR6 ;  /* 0x00000006004f7c02 */ /* 0x004fe40008000f00 */
.L_x_2:
[----:B------:R-:W-:Y:S01]  /*0250*/  IMAD.U32 R0, RZ, RZ, UR8 ;  /* 0x00000008ff007e24 */ /* 0x000fe2000f8e00ff */
[----:B------:R-:W-:Y:S04]  /*0260*/  BSSY.RECONVERGENT B0, `(.L_x_4) ;  /* 0x000000c000007945 */ /* 0x000fe80003800200 */
[C---:B------:R-:W-:Y:S02]  /*0270*/  ISETP.NE.OR P1, PT, R0.reuse, 0x1, !P5 ;  /* 0x000000010000780c */ /* 0x040fe40006f25670 */
[----:B------:R-:W-:-:S11]  /*0280*/  ISETP.NE.OR P0, PT, R0, 0x3, !P5 ;  /* 0x000000030000780c */ /* 0x000fd60006f05670 */
[----:B------:R-:W-:Y:S05]  /*0290*/  @P1 BRA `(.L_x_5) ;  /* 0x0000000000201947 */ /* 0x000fea0003800000 */
[----:B------:R-:W3:Y:S02]  /*02a0*/  LDCU.64 UR6, c[0x0][0x348] ;  /* 0x00006900ff0677ac */ /* 0x000ee40008000a00 */
[----:B---3--:R-:W-:Y:S02]  /*02b0*/  UIADD3 UR10, UP1, UPT, UR6, 0x80, URZ ;  /* 0x00000080060a7890 */ /* 0x008fe4000ff3e0ff */
[----:B------:R-:W-:Y:S02]  /*02c0*/  UIADD3 UR6, UP0, UPT, UR6, 0x180, URZ ;  /* 0x0000018006067890 */ /* 0x000fe4000ff1e0ff */
[----:B------:R-:W-:Y:S02]  /*02d0*/  UIADD3.X UR11, UPT, UPT, URZ, UR7, URZ, UP1, !UPT ;  /* 0x00000007ff0b7290 */ /* 0x000fe40008ffe4ff */
[----:B------:R-:W-:-:S07]  /*02e0*/  UIADD3.X UR7, UPT, UPT, URZ, UR7, URZ, UP0, !UPT ;  /* 0x00000007ff077290 */ /* 0x000fce00087fe4ff */
[----:B------:R3:W-:Y:S02]  /*02f0*/  UTMACCTL.PF [UR10] ;  /* 0x000000000a0079b9 */ /* 0x0007e40008040000 */
[----:B------:R3:W-:Y:S02]  /*0300*/  UTMACCTL.PF [UR6] ;  /* 0x00000000060079b9 */ /* 0x0007e40008040000 */
[----:B---3--:R-:W-:Y:S01]  /*0310*/  NOP ;  /* 0x0000000000007918 */ /* 0x008fe20000000000 */
.L_x_5:
[----:B------:R-:W-:Y:S05]  /*0320*/  BSYNC.RECONVERGENT B0 ;  /* 0x0000000000007941 */ /* 0x000fea0003800200 */
.L_x_4:
[----:B------:R-:W-:Y:S04]  /*0330*/  BSSY.RECONVERGENT B0, `(.L_x_6) ;  /* 0x000000a000007945 */ /* 0x000fe80003800200 */
        /* <DEDUP_REMOVED lines=9> */
.L_x_7:
[----:B------:R-:W-:Y:S05]  /*03d0*/  BSYNC.RECONVERGENT B0 ;  /* 0x0000000000007941 */ /* 0x000fea0003800200 */
.L_x_6:
[----:B------:R-:W3:Y:S01]  /*03e0*/  LDCU.64 UR6, c[0x0][0x888] ;  /* 0x00011100ff0677ac */ /* 0x000ee20008000a00 */
[----:B------:R-:W-:Y:S02]  /*03f0*/  UISETP.EQ.U32.AND UP1, UPT, UR4, URZ, UPT ;  /* 0x000000ff0400728c */ /* 0x000fe4000bf22070 */
[----:B------:R-:W-:Y:S02]  /*0400*/  UPLOP3.LUT UP2, UPT, UPT, UPT, UPT, 0x80, 0x8 ;  /* 0x000000000008789c */ /* 0x000fe40003f4f070 */
[----:B---3--:R-:W-:-:S04]  /*0410*/  UISETP.NE.U32.AND UP0, UPT, UR6, URZ, UPT ;  /* 0x000000ff0600728c */ /* 0x008fc8000bf05070 */
[----:B------:R-:W-:-:S04]  /*0420*/  UISETP.NE.AND.EX UP0, UPT, UR7, URZ, UPT, UP0 ;  /* 0x000000ff0700728c */ /* 0x000fc8000bf05300 */
[----:B------:R-:W-:-:S04]  /*0430*/  UISETP.EQ.OR.EX UP3, UPT, UR5, URZ, !UP0, UP1 ;  /* 0x000000ff0500728c */ /* 0x000fc8000c762710 */
[----:B------:R-:W-:-:S05]  /*0440*/  UP2UR UR53, UPR, URZ, 0x8 ;  /* 0x00000008ff357883 */ /* 0x000fca0008000000 */
[----:B------:R-:W-:Y:S07]  /*0450*/  BRA.U !UP3, `(.L_x_8) ;  /* 0x000000010b207547 */ /* 0x000fee000b800000 */
[----:B------:R-:W-:Y:S01]  /*0460*/  UISETP.NE.U32.AND UP2, UPT, UR4, URZ, UPT ;  /* 0x000000ff0400728c */ /* 0x000fe2000bf45070 */
[----:B-----5:R-:W-:Y:S01]  /*0470*/  FSETP.NEU.AND P0, PT, R81, RZ, PT ;  /* 0x000000ff5100720b */ /* 0x020fe20003f0d000 */
[----:B------:R-:W-:Y:S02]  /*0480*/  USEL UR4, URZ, 0xffffffff, UP0 ;  /* 0xffffffffff047887 */ /* 0x000fe40008000000 */
[----:B------:R-:W-:-:S10]  /*0490*/  UISETP.NE.AND.EX UP2, UPT, UR5, URZ, UPT, UP2 ;  /* 0x000000ff0500728c */ /* 0x000fd4000bf45320 */
[----:B------:R-:W-:Y:S01]  /*04a0*/  VOTEU.ANY UP1, P0 ;  /* 0x0000000000ff7886 */ /* 0x000fe20000020100 */
[----:B------:R-:W-:-:S04]  /*04b0*/  @!UP2 USEL UR4, URZ, 0xffffffff, UP1 ;  /* 0xffffffffff04a887 */ /* 0x000fc80008800000 */
[----:B------:R-:W-:-:S04]  /*04c0*/  ULOP3.LUT UR4, UR4, 0x1, URZ, 0xc0, !UPT ;  /* 0x0000000104047892 */ /* 0x000fc8000f8ec0ff */
[----:B------:R-:W-:-:S11]  /*04d0*/  UISETP.NE.U32.AND UP2, UPT, UR4, 0x1, UPT ;  /* 0x000000010400788c */ /* 0x000fd6000bf45070 */
.L_x_8:
[----:B-12---:R-:W1:Y:S01]  /*04e0*/  SHFL.IDX PT, R2, R189, RZ, 0x1f ;  /* 0x00001fffbd027589 */ /* 0x006e6200000e0000 */
[----:B------:R-:W-:-:S04]  /*04f0*/  UISETP.NE.AND UP1, UPT, UR8, 0x2, UPT ;  /* 0x000000020800788c */ /* 0x000fc8000bf25270 */
[----:B------:R-:W-:Y:S01]  /*0500*/  USEL UR6, URZ, 0x1, UP1 ;  /* 0x00000001ff067887 */ /* 0x000fe20008800000 */
[----:B-1----:R-:W-:-:S13]  /*0510*/  ISETP.NE.AND P0, PT, R2, RZ, PT ;  /* 0x000000ff0200720c */ /* 0x002fda0003f05270 */
[----:B------:R-:W-:Y:S05]  /*0520*/  @P0 BRA `(.L_x_9) ;  /* 0x0000000000f40947 */ /* 0x000fea0003800000 */
[----:B------:R-:W-:Y:S01]  /*0530*/  ELECT P0, URZ, PT ;  /* 0x0000000000ff782f */ /* 0x000fe20003800000 */
[----:B------:R-:W-:-:S12]  /*0540*/  BSSY.RECONVERGENT B0, `(.L_x_9) ;  /* 0x000003b000007945 */ /* 0x000fd80003800200 */
[----:B------:R-:W-:Y:S05]  /*0550*/  @!P0 BRA `(.L_x_10) ;  /* 0x0000000000e48947 */ /* 0x000fea0003800000 */
[----:B------:R-:W1:Y:S01]  /*0560*/  S2UR UR5, SR_CgaCtaId ;  /* 0x00000000000579c3 */ /* 0x000e620000008800 */
[----:B------:R-:W-:Y:S01]  /*0570*/  UMOV UR7, 0x400 ;  /* 0x0000040000077882 */ /* 0x000fe20000000000 */
[----:B------:R-:W-:Y:S02]  /*0580*/  UMOV UR4, 0x1 ;  /* 0x0000000100047882 */ /* 0x000fe40000000000 */
[----:B------:R-:W-:-:S04]  /*0590*/  UIADD3 UR10, UPT, UPT, -UR4, 0x100000, URZ ;  /* 0x00100000040a7890 */ /* 0x000fc8000fffe1ff */
[----:B------:R-:W-:Y:S02]  /*05a0*/  USHF.L.U32 UR11, UR10, 0xb, URZ ;  /* 0x0000000b0a0b7899 */ /* 0x000fe400080006ff */
[----:B------:R-:W-:Y:S02]  /*05b0*/  USHF.L.U32 UR10, UR10, 0x1, URZ ;  /* 0x000000010a0a7899 */ /* 0x000fe400080006ff */
[----:B-1----:R-:W-:Y:S01]  /*05c0*/  ULEA UR5, UR5, UR7, 0x18 ;  /* 0x0000000705057291 */ /* 0x002fe2000f8ec0ff */
[----:B------:R-:W1:Y:S11]  /*05d0*/  FENCE.VIEW.ASYNC.S ;  /* 0x00000000000073c6 */ /* 0x000e760000000000 */
[----:B-1----:R1:W2:Y:S01]  /*05e0*/  SYNCS.EXCH.64 URZ, [UR5], UR10 ;  /* 0x0000000a05ff75b2 */ /* 0x0022a20008000100 */
[----:B------:R1:W3:Y:S01]  /*05f0*/  SYNCS.EXCH.64 URZ, [UR5+0xc0], UR10 ;  /* 0x0000c00a05ff75b2 */ /* 0x0002e20008000100 */
[----:B------:R1:W4:Y:S01]  /*0600*/  SYNCS.EXCH.64 URZ, [UR5+0x8], UR10 ;  /* 0x0000080a05ff75b2 */ /* 0x0003220008000100 */
[----:B------:R1:W1:Y:S01]  /*0610*/  SYNCS.EXCH.64 URZ, [UR5+0xc8], UR10 ;  /* 0x0000c80a05ff75b2 */ /* 0x0002620008000100 */
        /* <DEDUP_REMOVED lines=44> */
[----:B--234-:R-:W-:Y:S01]  /*08e0*/  NOP ;  /* 0x0000000000007918 */ /* 0x01cfe20000000000 */
.L_x_10:
[----:B-1----:R-:W-:Y:S05]  /*08f0*/  BSYNC.RECONVERGENT B0 ;  /* 0x0000000000007941 */ /* 0x002fea0003800200 */
.L_x_9:
[----:B------:R-:W1:Y:S01]  /*0900*/  SHFL.IDX PT, R2, R189, RZ, 0x1f ;  /* 0x00001fffbd027589 */ /* 0x000e6200000e0000 */
[----:B------:R-:W-:Y:S01]  /*0910*/  NOP ;  /* 0x0000000000007918 */ /* 0x000fe20000000000 */
[----:B-1----:R-:W-:-:S13]  /*0920*/  ISETP.NE.AND P0, PT, R2, 0x1, PT ;  /* 0x000000010200780c */ /* 0x002fda0003f05270 */
[----:B------:R-:W-:Y:S05]  /*0930*/  @P0 BRA `(.L_x_11) ;  /* 0x0000000000480947 */ /* 0x000fea0003800000 */
[----:B------:R-:W1:Y:S01]  /*0940*/  S2UR UR7, SR_CgaCtaId ;  /* 0x00000000000779c3 */ /* 0x000e620000008800 */
[----:B------:R-:W-:Y:S01]  /*0950*/  UMOV UR9, 0x400 ;  /* 0x0000040000097882 */ /* 0x000fe20000000000 */
[----:B------:R-:W-:Y:S01]  /*0960*/  UMOV UR5, 0x20 ;  /* 0x0000002000057882 */ /* 0x000fe20000000000 */
[----:B------:R-:W-:Y:S01]  /*0970*/  UMOV UR4, 0x80 ;  /* 0x0000008000047882 */ /* 0x000fe20000000000 */
[----:B------:R-:W-:-:S04]  /*0980*/  UIADD3 UR10, UPT, UPT, -UR5, 0x100000, URZ ;  /* 0x00100000050a7890 */ /* 0x000fc8000fffe1ff */
[----:B------:R-:W-:Y:S02]  /*0990*/  USHF.L.U32 UR11, UR10, 0xb, URZ ;  /* 0x0000000b0a0b7899 */ /* 0x000fe400080006ff */
[----:B------:R-:W-:Y:S02]  /*09a0*/  USHF.L.U32 UR10, UR10, 0x1, URZ ;  /* 0x000000010a0a7899 */ /* 0x000fe400080006ff */
[----:B------:R-:W-:-:S04]  /*09b0*/  UIADD3 UR4, UPT, UPT, -UR4, 0x100000, URZ ;  /* 0x0010000004047890 */ /* 0x000fc8000fffe1ff */
[----:B------:R-:W-:Y:S02]  /*09c0*/  USHF.L.U32 UR5, UR4, 0xb, URZ ;  /* 0x0000000b04057899 */ /* 0x000fe400080006ff */
[----:B------:R-:W-:Y:S01]  /*09d0*/  USHF.L.U32 UR4, UR4, 0x1, URZ ;  /* 0x0000000104047899 */ /* 0x000fe200080006ff */
[----:B------:R-:W-:Y:S01]  /*09e0*/  ELECT P0, URZ, PT ;  /* 0x0000000000ff782f */ /* 0x000fe20003800000 */
[----:B-1----:R-:W-:Y:S01]  /*09f0*/  ULEA UR7, UR7, UR9, 0x18 ;  /* 0x0000000907077291 */ /* 0x002fe2000f8ec0ff */
[----:B------:R-:W1:Y:S11]  /*0a00*/  FENCE.VIEW.ASYNC.S ;  /* 0x00000000000073c6 */ /* 0x000e760000000000 */
[----:B-1----:R1:W2:Y:S01]  /*0a10*/  SYNCS.EXCH.64 URZ, [UR7+0x180], UR10 ;  /* 0x0001800a07ff75b2 */ /* 0x0022a20008000100 */
[----:B------:R1:W3:Y:S01]  /*0a20*/  SYNCS.EXCH.64 URZ, [UR7+0x190], UR4 ;  /* 0x0001900407ff75b2 */ /* 0x0002e20008000100 */
[----:B------:R1:W4:Y:S01]  /*0a30*/  SYNCS.EXCH.64 URZ, [UR7+0x188], UR10 ;  /* 0x0001880a07ff75b2 */ /* 0x0003220008000100 */
[----:B------:R1:W1:Y:S01]  /*0a40*/  SYNCS.EXCH.64 URZ, [UR7+0x198], UR4 ;  /* 0x0001980407ff75b2 */ /* 0x0002620008000100 */
[----:B------:R-:W-:Y:S01]  /*0a50*/  NOP ;  /* 0x0000000000007918 */ /* 0x000fe20000000000 */
.L_x_11:
[----:B------:R-:W2:Y:S01]  /*0a60*/  SHFL.IDX PT, R2, R189, RZ, 0x1f ;  /* 0x00001fffbd027589 */ /* 0x000ea200000e0000 */
[----:B------:R-:W-:Y:S01]  /*0a70*/  NOP ;  /* 0x0000000000007918 */ /* 0x000fe20000000000 */
[----:B--2---:R-:W-:-:S13]  /*0a80*/  ISETP.NE.AND P0, PT, R2, 0x3, PT ;  /* 0x000000030200780c */ /* 0x004fda0003f05270 */
[----:B------:R-:W-:Y:S05]  /*0a90*/  @P0 BRA `(.L_x_12) ;  /* 0x0000000000300947 */ /* 0x000fea0003800000 */
[----:B-1----:R-:W1:Y:S01]  /*0aa0*/  S2UR UR5, SR_CgaCtaId ;  /* 0x00000000000579c3 */ /* 0x002e620000008800 */
[----:B------:R-:W-:Y:S01]  /*0ab0*/  UMOV UR7, 0x400 ;  /* 0x0000040000077882 */ /* 0x000fe20000000000 */
[----:B------:R-:W-:Y:S01]  /*0ac0*/  UMOV UR4, 0x20 ;  /* 0x0000002000047882 */ /* 0x000fe20000000000 */
[----:B------:R-:W-:Y:S01]  /*0ad0*/  ELECT P0, URZ, PT ;  /* 0x0000000000ff782f */ /* 0x000fe20003800000 */
[----:B------:R-:W-:-:S04]  /*0ae0*/  UIADD3 UR10, UPT, UPT, -UR4, 0x100000, URZ ;  /* 0x00100000040a7890 */ /* 0x000fc8000fffe1ff */
[----:B------:R-:W-:Y:S02]  /*0af0*/  USHF.L.U32 UR11, UR10, 0xb, URZ ;  /* 0x0000000b0a0b7899 */ /* 0x000fe400080006ff */
[----:B------:R-:W-:Y:S02]  /*0b00*/  USHF.L.U32 UR10, UR10, 0x1, URZ ;  /* 0x000000010a0a7899 */ /* 0x000fe400080006ff */
[----:B-1----:R-:W-:Y:S01]  /*0b10*/  ULEA UR5, UR5, UR7, 0x18 ;  /* 0x0000000705057291 */ /* 0x002fe2000f8ec0ff */
[----:B------:R-:W1:Y:S11]  /*0b20*/  FENCE.VIEW.ASYNC.S ;  /* 0x00000000000073c6 */ /* 0x000e760000000000 */
[----:B-1----:R2:W1:Y:S01]  /*0b30*/  SYNCS.EXCH.64 URZ, [UR5+0x1a0], UR10 ;  /* 0x0001a00a05ff75b2 */ /* 0x0024620008000100 */
[----:B------:R2:W1:Y:S02]  /*0b40*/  SYNCS.EXCH.64 URZ, [UR5+0x1a8], UR10 ;  /* 0x0001a80a05ff75b2 */ /* 0x0004640008000100 */
[----:B--2---:R-:W-:Y:S01]  /*0b50*/  NOP ;  /* 0x0000000000007918 */ /* 0x004fe20000000000 */
.L_x_12:
[----:B------:R-:W2:Y:S01]  /*0b60*/  SHFL.IDX PT, R2, R189, RZ, 0x1f ;  /* 0x00001fffbd027589 */ /* 0x000ea200000e0000 */
[----:B------:R-:W-:Y:S01]  /*0b70*/  NOP ;  /* 0x0000000000007918 */ /* 0x000fe20000000000 */
[----:B--2---:R-:W-:-:S13]  /*0b80*/  ISETP.NE.AND P0, PT, R2, 0x4, PT ;  /* 0x000000040200780c */ /* 0x004fda0003f05270 */
[----:B------:R-:W-:Y:S05]  /*0b90*/  @P0 BRA `(.L_x_13) ;  /* 0x0000000000440947 */ /* 0x000fea0003800000 */
[----:B-1----:R-:W1:Y:S01]  /*0ba0*/  S2UR UR5, SR_CgaCtaId ;  /* 0x00000000000579c3 */ /* 0x002e620000008800 */
[----:B------:R-:W-:Y:S01]  /*0bb0*/  UMOV UR9, 0x100 ;  /* 0x0000010000097882 */ /* 0x000fe20000000000 */
[----:B------:R-:W-:Y:S01]  /*0bc0*/  UMOV UR7, 0x400 ;  /* 0x0000040000077882 */ /* 0x000fe20000000000 */
[----:B------:R-:W-:Y:S01]  /*0bd0*/  USEL UR9, UR9, 0xe0, UP2 ;  /* 0x000000e009097887 */ /* 0x000fe20009000000 */
[----:B------:R-:W-:Y:S01]  /*0be0*/  UMOV UR4, 0x1 ;  /* 0x0000000100047882 */ /* 0x000fe20000000000 */
[----:B------:R-:W-:Y:S01]  /*0bf0*/  ELECT P0, URZ, PT ;  /* 0x0000000000ff782f */ /* 0x000fe20003800000 */
[----:B------:R-:W-:-:S04]  /*0c00*/  UIADD3 UR10, UPT, UPT, -UR4, 0x100000, URZ ;  /* 0x00100000040a7890 */ /* 0x000fc8000fffe1ff */
[----:B------:R-:W-:Y:S02]  /*0c10*/  USHF.L.U32 UR11, UR10, 0xb, URZ ;  /* 0x0000000b0a0b7899 */ /* 0x000fe400080006ff */
[----:B------:R-:W-:Y:S02]  /*0c20*/  USHF.L.U32 UR10, UR10, 0x1, URZ ;  /* 0x000000010a0a7899 */ /* 0x000fe400080006ff */
        /* <DEDUP_REMOVED lines=8> */
.L_x_13:
[----:B------:R-:W2:Y:S01]  /*0cb0*/  SHFL.IDX PT, R2, R189, RZ, 0x1f ;  /* 0x00001fffbd027589 */ /* 0x000ea200000e0000 */
[----:B------:R-:W-:Y:S01]  /*0cc0*/  NOP ;  /* 0x0000000000007918 */ /* 0x000fe20000000000 */
[----:B--2---:R-:W-:-:S13]  /*0cd0*/  ISETP.NE.AND P0, PT, R2, 0x5, PT ;  /* 0x000000050200780c */ /* 0x004fda0003f05270 */
[----:B------:R-:W-:Y:S05]  /*0ce0*/  @P0 BRA `(.L_x_14) ;  /* 0x0000000000480947 */ /* 0x000fea0003800000 */
[----:B-1----:R-:W1:Y:S01]  /*0cf0*/  S2UR UR7, SR_CgaCtaId ;  /* 0x00000000000779c3 */ /* 0x002e620000008800 */
        /* <DEDUP_REMOVED lines=12> */
[----:B-1----:R2:W1:Y:S01]  /*0dc0*/  SYNCS.EXCH.64 URZ, [UR7+0x1c0], UR10 ;  /* 0x0001c00a07ff75b2 */ /* 0x0024620008000100 */
[----:B------:R2:W1:Y:S01]  /*0dd0*/  SYNCS.EXCH.64 URZ, [UR7+0x1d0], UR4 ;  /* 0x0001d00407ff75b2 */ /* 0x0004620008000100 */
[----:B------:R2:W1:Y:S01]  /*0de0*/  SYNCS.EXCH.64 URZ, [UR7+0x1c8], UR10 ;  /* 0x0001c80a07ff75b2 */ /* 0x0004620008000100 */
[----:B------:R2:W1:Y:S02]  /*0df0*/  SYNCS.EXCH.64 URZ, [UR7+0x1d8], UR4 ;  /* 0x0001d80407ff75b2 */ /* 0x0004640008000100 */
[----:B--2---:R-:W-:Y:S01]  /*0e00*/  NOP ;  /* 0x0000000000007918 */ /* 0x004fe20000000000 */
.L_x_14:
[----:B-1----:R-:W1:Y:S01]  /*0e10*/  S2UR UR5, SR_CTAID.X ;  /* 0x00000000000579c3 */ /* 0x002e620000002500 */
[----:B------:R-:W-:-:S05]  /*0e20*/  CS2R.32 R176, SR_CgaSize ;  /* 0x0000000000b07805 */ /* 0x000fca0000008a00 */
[----:B------:R-:W-:-:S05]  /*0e30*/  IMAD R176, R176, -0xa0, RZ ;  /* 0xffffff60b0b07824 */ /* 0x000fca00078e02ff */
[----:B------:R-:W-:-:S14]  /*0e40*/  R2UR UR9, R176 ;  /* 0x00000000b00972ca */ /* 0x000fdc00000e0000 */
[----:B------:R-:W2:Y:S01]  /*0e50*/  LDCU UR9, c[0x0][UR9+0x2b0] ;  /* 0x00005600090977ac */ /* 0x000ea20008000800 */
[----:B------:R-:W-:Y:S01]  /*0e60*/  NOP ;  /* 0x0000000000007918 */ /* 0x000fe20000000000 */
[----:B------:R-:W-:-:S05]  /*0e70*/  CS2R.32 R176, SR_CgaSize ;  /* 0x0000000000b07805 */ /* 0x000fca0000008a00 */
[----:B------:R-:W-:-:S05]  /*0e80*/  IMAD R176, R176, -0xa0, RZ ;  /* 0xffffff60b0b07824 */ /* 0x000fca00078e02ff */
[----:B------:R-:W-:-:S14]  /*0e90*/  R2UR UR7, R176 ;  /* 0x00000000b00772ca */ /* 0x000fdc00000e0000 */
[----:B------:R-:W3:Y:S01]  /*0ea0*/  LDCU UR7, c[0x0][UR7+0x2b4] ;  /* 0x00005680070777ac */ /* 0x000ee20008000800 */
[----:B------:R-:W4:Y:S08]  /*0eb0*/  S2UR UR4, SR_CTAID.Y ;  /* 0x00000000000479c3 */ /* 0x000f300000002600 */
[----:B------:R-:W3:Y:S01]  /*0ec0*/  LDC R9, c[0x0][0xb24] ;  /* 0x0002c900ff097b82 */ /* 0x000ee20000000800 */
[----:B-1----:R-:W-:-:S02]  /*0ed0*/  I2FP.F32.U32 R5, UR5 ;  /* 0x0000000500057c45 */ /* 0x002fc40008201000 */
[----:B------:R-:W-:-:S05]  /*0ee0*/  CS2R.32 R3, SR_CgaSize ;  /* 0x0000000000037805 */ /* 0x000fca0000008a00 */
[----:B------:R-:W-:-:S06]  /*0ef0*/  IMAD R3, R3, -0xa0, RZ ;  /* 0xffffff6003037824 */ /* 0x000fcc00078e02ff */
[----:B------:R-:W1:Y:S01]  /*0f00*/  LDC R3, c[0x0][R3+0x2a0] ;  /* 0x0000a80003037b82 */ /* 0x000e620000000800 */
[----:B------:R-:W-:Y:S01]  /*0f10*/  MOV R19, UR5 ;  /* 0x0000000500137c02 */ /* 0x000fe20008000f00 */
[----:B--2---:R-:W-:Y:S01]  /*0f20*/  FMUL R5, R5, UR9 ;  /* 0x0000000905057c20 */ /* 0x004fe20008400000 */
[----:B----4-:R-:W-:Y:S02]  /*0f30*/  I2FP.F32.U32 R4, UR4 ;  /* 0x0000000400047c45 */ /* 0x010fe40008201000 */
[----:B------:R-:W-:-:S05]  /*0f40*/  CS2R.32 R2, SR_CgaSize ;  /* 0x0000000000027805 */ /* 0x000fca0000008a00 */
[----:B------:R-:W-:-:S06]  /*0f50*/  IMAD R2, R2, -0xa0, RZ ;  /* 0xffffff6002027824 */ /* 0x000fcc00078e02ff */
[----:B------:R-:W2:Y:S01]  /*0f60*/  LDC R2, c[0x0][R2+0x2a4] ;  /* 0x0000a90002027b82 */ /* 0x000ea20000000800 */
[----:B------:R-:W4:Y:S01]  /*0f70*/  F2I.U32.TRUNC.NTZ R176, R5 ;  /* 0x0000000500b07305 */ /* 0x000f22000020f000 */
[----:B------:R-:W-:Y:S01]  /*0f80*/  MOV R16, UR4 ;  /* 0x0000000400107c02 */ /* 0x000fe20008000f00 */
[----:B---3--:R-:W-:-:S05]  /*0f90*/  FMUL R4, R4, UR7 ;  /* 0x0000000704047c20 */ /* 0x008fca0008400000 */
[----:B------:R-:W-:Y:S01]  /*0fa0*/  BAR.SYNC.DEFER_BLOCKING 0x0 ;  /* 0x0000000000007b1d */ /* 0x000fe20000010000 */
[----:B------:R-:W-:-:S05]  /*0fb0*/  ISETP.GE.AND P0, PT, R9, 0x1, PT ;  /* 0x000000010900780c */ /* 0x000fca0003f06270 */
[----:B------:R-:W3:Y:S02]  /*0fc0*/  F2I.U32.TRUNC.NTZ R145, R4 ;  /* 0x0000000400917305 */ /* 0x000ee4000020f000 */
[----:B------:R-:W2:Y:S01]  /*0fd0*/  S2UR UR56, SR_CTAID.Z ;  /* 0x00000000003879c3 */ /* 0x000ea20000002700 */
[----:B----4-:R-:W-:-:S05]  /*0fe0*/  IADD3 R176, PT, PT, -R176, RZ, RZ ;  /* 0x000000ffb0b07210 */ /* 0x010fca0007ffe1ff */
[----:B-1----:R-:W-:Y:S01]  /*0ff0*/  IMAD R176, R3, R176, UR5 ;  /* 0x0000000503b07e24 */ /* 0x002fe2000f8e02b0 */
[----:B---3--:R-:W-:-:S05]  /*1000*/  IADD3 R145, PT, PT, -R145, RZ, RZ ;  /* 0x000000ff91917210 */ /* 0x008fca0007ffe1ff */
[----:B--2---:R-:W-:Y:S01]  /*1010*/  IMAD R145, R2, R145, UR4 ;  /* 0x0000000402917e24 */ /* 0x004fe2000f8e0291 */
[----:B------:R-:W-:Y:S06]  /*1020*/  @!P0 BRA `(.L_x_15) ;  /* 0x0000000000b88947 */ /* 0x000fec0003800000 */
[----:B------:R-:W1:Y:S01]  /*1030*/  LDC.64 R4, c[0x0][0xb18] ;  /* 0x0002c600ff047b82 */ /* 0x000e620000000a00 */
[----:B------:R-:W-:-:S07]  /*1040*/  ISETP.NE.AND P0, PT, R9, 0x1, PT ;  /* 0x000000010900780c */ /* 0x000fce0003f05270 */
[----:B------:R-:W2:Y:S08]  /*1050*/  LDC R10, c[0x0][0xb0c] ;  /* 0x0002c300ff0a7b82 */ /* 0x000eb00000000800 */
[----:B------:R-:W3:Y:S08]  /*1060*/  LDC R11, c[0x0][0x370] ;  /* 0x0000dc00ff0b7b82 */ /* 0x000ef00000000800 */
[----:B------:R-:W4:Y:S01]  /*1070*/  LDC R12, c[0x0][0x374] ;  /* 0x0000dd00ff0c7b82 */ /* 0x000f220000000800 */
[----:B-1----:R-:W-:-:S07]  /*1080*/  ISETP.NE.AND P1, PT, R4, 0x1, PT ;  /* 0x000000010400780c */ /* 0x002fce0003f25270 */
[----:B------:R-:W3:Y:S01]  /*1090*/  LDC.64 R6, c[0x0][0xb10] ;  /* 0x0002c400ff067b82 */ /* 0x000ee20000000a00 */
[----:B--2---:R-:W-:-:S07]  /*10a0*/  ISETP.NE.AND P2, PT, R10, 0x1, PT ;  /* 0x000000010a00780c */ /* 0x004fce0003f45270 */
[----:B------:R-:W1:Y:S08]  /*10b0*/  LDC R8, c[0x0][0xb20] ;  /* 0x0002c800ff087b82 */ /* 0x000e700000000800 */
[----:B------:R-:W2:Y:S01]  /*10c0*/  LDC.64 R2, c[0x0][0xb28] ;  /* 0x0002ca00ff027b82 */ /* 0x000ea20000000a00 */
[----:B----4-:R-:W-:-:S04]  /*10d0*/  IMAD.HI.U32 R13, R12, R5, RZ ;  /* 0x000000050c0d7227 */ /* 0x010fc800078e00ff */
[----:B------:R-:W-:-:S04]  /*10e0*/  IMAD.HI.U32 R5, R16, R5, RZ ;  /* 0x0000000510057227 */ /* 0x000fc800078e00ff */
[----:B---3--:R-:W-:-:S04]  /*10f0*/  IMAD.HI.U32 R14, R11, R6, RZ ;  /* 0x000000060b0e7227 */ /* 0x008fc800078e00ff */
[C---:B------:R-:W-:Y:S01]  /*1100*/  IMAD.HI.U32 R18, R19.reuse, R6, RZ ;  /* 0x0000000613127227 */ /* 0x040fe200078e00ff */
[-C--:B------:R-:W-:Y:S02]  /*1110*/  @P2 SHF.R.U32.HI R11, RZ, R7.reuse, R14 ;  /* 0x00000007ff0b2219 */ /* 0x080fe4000001160e */
[-C--:B-1----:R-:W-:Y:S02]  /*1120*/  @P1 SHF.R.U32.HI R12, RZ, R8.reuse, R13 ;  /* 0x00000008ff0c1219 */ /* 0x082fe4000001160d */
[----:B------:R-:W-:Y:S02]  /*1130*/  SHF.R.U32.HI R5, RZ, R8, R5 ;  /* 0x00000008ff057219 */ /* 0x000fe40000011605 */
[----:B------:R-:W-:Y:S02]  /*1140*/  SHF.R.U32.HI R18, RZ, R7, R18 ;  /* 0x00000007ff127219 */ /* 0x000fe40000011612 */
[----:B------:R-:W-:Y:S01]  /*1150*/  SEL R5, R16, R5, !P1 ;  /* 0x0000000510057207 */ /* 0x000fe20004800000 */
[----:B--2---:R-:W-:Y:S01]  /*1160*/  IMAD.HI.U32 R14, R12, R2, RZ ;  /* 0x000000020c0e7227 */ /* 0x004fe200078e00ff */
[----:B------:R-:W-:-:S02]  /*1170*/  SEL R7, R19, R18, !P2 ;  /* 0x0000001213077207 */ /* 0x000fc40005000000 */
[----:B------:R-:W-:Y:S01]  /*1180*/  IADD3 R13, PT, PT, -R5, RZ, RZ ;  /* 0x000000ff050d7210 */ /* 0x000fe20007ffe1ff */
[----:B------:R-:W-:Y:S01]  /*1190*/  IMAD.HI.U32 R6, R11, R2, RZ ;  /* 0x000000020b067227 */ /* 0x000fe200078e00ff */
[----:B------:R-:W-:-:S03]  /*11a0*/  @P0 SHF.R.U32.HI R12, RZ, R3, R14 ;  /* 0x00000003ff0c0219 */ /* 0x000fc6000001160e */
[----:B------:R-:W-:Y:S01]  /*11b0*/  IMAD R13, R4, R13, R16 ;  /* 0x0000000d040d7224 */ /* 0x000fe200078e0210 */
[----:B------:R-:W-:Y:S01]  /*11c0*/  @P0 SHF.R.U32.HI R11, RZ, R3, R6 ;  /* 0x00000003ff0b0219 */ /* 0x000fe20000011606 */
[----:B------:R-:W-:-:S04]  /*11d0*/  IMAD R12, R12, R9, RZ ;  /* 0x000000090c0c7224 */ /* 0x000fc800078e02ff */
[----:B------:R-:W-:Y:S01]  /*11e0*/  IMAD R6, R11, R9, RZ ;  /* 0x000000090b067224 */ /* 0x000fe200078e02ff */
[----:B------:R-:W-:-:S04]  /*11f0*/  ISETP.GE.AND P1, PT, R5, R12, PT ;  /* 0x0000000c0500720c */ /* 0x000fc80003f26270 */
[----:B------:R-:W-:Y:S01]  /*1200*/  ISETP.GE.OR P1, PT, R7, R6, P1 ;  /* 0x000000060700720c */ /* 0x000fe20000f26670 */
[----:B------:R-:W-:-:S05]  /*1210*/  IMAD.HI.U32 R6, R5, R2, RZ ;  /* 0x0000000205067227 */ /* 0x000fca00078e00ff */
[----:B------:R-:W-:-:S04]  /*1220*/  SHF.R.U32.HI R6, RZ, R3, R6 ;  /* 0x00000003ff067219 */ /* 0x000fc80000011606 */
[----:B------:R-:W-:-:S03]  /*1230*/  SEL R6, R5, R6, !P0 ;  /* 0x0000000605067207 */ /* 0x000fc60004000000 */
[----:B------:R-:W-:Y:S01]  /*1240*/  @!P1 IMAD.HI.U32 R8, R7, R2, RZ ;  /* 0x0000000207089227 */ /* 0x000fe200078e00ff */
[----:B------:R-:W-:-:S04]  /*1250*/  IADD3 R2, PT, PT, -R6, RZ, RZ ;  /* 0x000000ff06027210 */ /* 0x000fc80007ffe1ff */
[----:B------:R-:W-:Y:S01]  /*1260*/  @!P1 SHF.R.U32.HI R8, RZ, R3, R8 ;  /* 0x00000003ff089219 */ /* 0x000fe20000011608 */
[----:B------:R-:W-:-:S03]  /*1270*/  IMAD R2, R9, R2, R5 ;  /* 0x0000000209027224 */ /* 0x000fc600078e0205 */
[----:B------:R-:W-:-:S05]  /*1280*/  @!P1 SEL R3, R7, R8, !P0 ;  /* 0x0000000807039207 */ /* 0x000fca0004000000 */
[--C-:B------:R-:W-:Y:S02]  /*1290*/  @!P1 IMAD.IADD R6, R6, 0x1, -R3.reuse ;  /* 0x0000000106069824 */ /* 0x100fe400078e0a03 */
[----:B------:R-:W-:Y:S01]  /*12a0*/  @!P1 IMAD R3, R2, R11, R3 ;  /* 0x0000000b02039224 */ /* 0x000fe200078e0203 */
[----:B------:R-:W-:Y:S01]  /*12b0*/  IADD3 R2, PT, PT, -R7, RZ, RZ ;  /* 0x000000ff07027210 */ /* 0x000fe20007ffe1ff */
[----:B------:R-:W-:Y:S02]  /*12c0*/  @!P1 IMAD R5, R6, R9, R7 ;  /* 0x0000000906059224 */ /* 0x000fe400078e0207 */
[----:B------:R-:W-:Y:S02]  /*12d0*/  @!P1 IMAD.MOV.U32 R7, RZ, RZ, R3 ;  /* 0x000000ffff079224 */ /* 0x000fe400078e0003 */
[----:B------:R-:W-:Y:S02]  /*12e0*/  IMAD R2, R10, R2, R19 ;  /* 0x000000020a027224 */ /* 0x000fe400078e0213 */
[----:B------:R-:W-:-:S02]  /*12f0*/  IMAD R16, R5, R4, R13 ;  /* 0x0000000405107224 */ /* 0x000fc400078e020d */
[----:B------:R-:W-:Y:S02]  /*1300*/  IMAD R19, R7, R10, R2 ;  /* 0x0000000a07137224 */ /* 0x000fe400078e0202 */
.L_x_15:
[----:B------:R-:W1:Y:S01]  /*1310*/  LDCU UR4, c[0x0][0xb30] ;  /* 0x00016600ff0477ac */ /* 0x000e620008000800 */
[----:B------:R-:W2:Y:S08]  /*1320*/  S2UR UR45, SR_CgaCtaId ;  /* 0x00000000002d79c3 */ /* 0x000eb00000008800 */
[----:B------:R-:W3:Y:S01]  /*1330*/  LDC R72, c[0x0][0xb24] ;  /* 0x0002c900ff487b82 */ /* 0x000ee20000000800 */
[----:B-1----:R-:W-:-:S09]  /*1340*/  UISETP.NE.AND UP1, UPT, UR4, 0x1, UPT ;  /* 0x000000010400788c */ /* 0x002fd2000bf25270 */
[----:B--2---:R-:W-:Y:S05]  /*1350*/  BRA.U UP1, `(.L_x_16) ;  /* 0x0000000101407547 */ /* 0x004fea000b800000 */
[----:B------:R-:W1:Y:S08]  /*1360*/  LDC.64 R4, c[0x0][0xb10] ;  /* 0x0002c400ff047b82 */ /* 0x000e700000000a00 */
[----:B------:R-:W2:Y:S08]  /*1370*/  LDC.64 R2, c[0x0][0xb18] ;  /* 0x0002c600ff027b82 */ /* 0x000eb00000000a00 */
[----:B------:R-:W4:Y:S08]  /*1380*/  LDC R6, c[0x0][0xb20] ;  /* 0x0002c800ff067b82 */ /* 0x000f300000000800 */
[----:B------:R-:W3:Y:S01]  /*1390*/  LDC R8, c[0x0][0xb0c] ;  /* 0x0002c300ff087b82 */ /* 0x000ee20000000800 */
[----:B-1----:R-:W-:-:S05]  /*13a0*/  IMAD.HI.U32 R4, R19, R4, RZ ;  /* 0x0000000413047227 */ /* 0x002fca00078e00ff */
[----:B------:R-:W-:Y:S01]  /*13b0*/  SHF.R.U32.HI R4, RZ, R5, R4 ;  /* 0x00000005ff047219 */ /* 0x000fe20000011604 */
[----:B--2---:R-:W-:Y:S01]  /*13c0*/  IMAD.HI.U32 R3, R16, R3, RZ ;  /* 0x0000000310037227 */ /* 0x004fe200078e00ff */
[----:B------:R-:W-:-:S04]  /*13d0*/  ISETP.NE.AND P0, PT, R2, 0x1, PT ;  /* 0x000000010200780c */ /* 0x000fc80003f05270 */
[----:B----4-:R-:W-:-:S04]  /*13e0*/  SHF.R.U32.HI R3, RZ, R6, R3 ;  /* 0x00000006ff037219 */ /* 0x010fc80000011603 */
[----:B------:R-:W-:Y:S02]  /*13f0*/  SEL R3, R16, R3, !P0 ;  /* 0x0000000310037207 */ /* 0x000fe40004000000 */
[----:B---3--:R-:W-:-:S04]  /*1400*/  ISETP.NE.AND P1, PT, R8, 0x1, PT ;  /* 0x000000010800780c */ /* 0x008fc80003f25270 */
[----:B------:R-:W-:-:S05]  /*1410*/  SEL R4, R19, R4, !P1 ;  /* 0x0000000413047207 */ /* 0x000fca0004800000 */
[----:B------:R-:W-:Y:S02]  /*1420*/  IMAD.IADD R5, R3, 0x1, -R4 ;  /* 0x0000000103057824 */ /* 0x000fe400078e0a04 */
[----:B------:R-:W-:Y:S02]  /*1430*/  IMAD.IADD R3, R4, 0x1, -R3 ;  /* 0x0000000104037824 */ /* 0x000fe400078e0a03 */
[----:B------:R-:W-:Y:S02]  /*1440*/  IMAD R19, R5, R8, R19 ;  /* 0x0000000805137224 */ /* 0x000fe400078e0213 */
[----:B------:R-:W-:-:S07]  /*1450*/  IMAD R16, R3, R2, R16 ;  /* 0x0000000203107224 */ /* 0x000fce00078e0210 */
.L_x_16:
[----:B------:R-:W-:Y:S01]  /*1460*/  BAR.SYNC.DEFER_BLOCKING 0x0 ;  /* 0x0000000000007b1d */ /* 0x000fe20000010000 */
[----:B------:R-:W-:Y:S01]  /*1470*/  UISETP.NE.AND UP1, UPT, UR8, 0x2, UPT ;  /* 0x000000020800788c */ /* 0x000fe2000bf25270 */
[----:B------:R-:W-:Y:S02]  /*1480*/  ISETP.NE.OR P5, PT, R0, 0x2, !P5 ;  /* 0x000000020000780c */ /* 0x000fe40006fa5670 */
[----:B------:R-:W-:-:S06]  /*1490*/  LOP3.LUT R2, R186, 0x1f, RZ, 0xc0, !PT ;  /* 0x0000001fba027812 */ /* 0x000fcc00078ec0ff */
[----:B------:R-:W-:Y:S05]  /*14a0*/  BRA.U UP1, `(.L_x_17) ;  /* 0x0000002101c47547 */ /* 0x000fea000b800000 */
[----:B------:R-:W1:Y:S01]  /*14b0*/  LDCU UR6, c[0x0][0x388] ;  /* 0x00007100ff0677ac */ /* 0x000e620008000800 */
[----:B------:R-:W2:Y:S01]  /*14c0*/  LDC R11, c[0x0][0x370] ;  /* 0x0000dc00ff0b7b82 */ /* 0x000ea20000000800 */
[----:B------:R-:W-:Y:S01]  /*14d0*/  PLOP3.LUT P0, PT, PT, PT, UP2, 0x80, 0x8 ;  /* 0x000000000008781c */ /* 0x000fe20003f0f028 */
[----:B------:R-:W-:Y:S01]  /*14e0*/  IMAD.MOV.U32 R12, RZ, RZ, RZ ;  /* 0x000000ffff0c7224 */ /* 0x000fe200078e00ff */
[----:B------:R-:W4:Y:S01]  /*14f0*/  LDCU UR4, c[0x0][0x38c] ;  /* 0x00007180ff0477ac */ /* 0x000f220008000800 */
[----:B------:R-:W-:Y:S02]  /*1500*/  ISETP.EQ.OR P4, PT, R2, RZ, P5 ;  /* 0x000000ff0200720c */ /* 0x000fe40002f82670 */
[----:B------:R-:W-:Y:S01]  /*1510*/  PLOP3.LUT P0, PT, P0, PT, PT, 0x8, 0x80 ;  /* 0x000000000080781c */ /* 0x000fe2000070e170 */
[----:B------:R-:W3:Y:S01]  /*1520*/  LDCU UR35, c[0x0][0x390] ;  /* 0x00007200ff2377ac */ /* 0x000ee20008000800 */
[----:B------:R-:W2:Y:S01]  /*1530*/  LDC R0, c[0x0][0x374] ;  /* 0x0000dd00ff007b82 */ /* 0x000ea20000000800 */
[----:B------:R-:W2:Y:S01]  /*1540*/  LDCU.64 UR36, c[0x0][0x348] ;  /* 0x00006900ff2477ac */ /* 0x000ea20008000a00 */
[----:B------:R-:W-:Y:S01]  /*1550*/  UMOV UR33, 0x1 ;  /* 0x0000000100217882 */ /* 0x000fe20000000000 */
[----:B------:R-:W-:Y:S01]  /*1560*/  UMOV UR32, URZ ;  /* 0x000000ff00207c82 */ /* 0x000fe20008000000 */
[----:B-1----:R-:W-:Y:S01]  /*1570*/  UIADD3 UR6, UPT, UPT, UR6, 0x1f, URZ ;  /* 0x0000001f06067890 */ /* 0x002fe2000fffe0ff */
[----:B------:R-:W-:Y:S01]  /*1580*/  UMOV UR20, URZ ;  /* 0x000000ff00147c82 */ /* 0x000fe20008000000 */
[----:B------:R-:W-:-:S02]  /*1590*/  UMOV UR31, URZ ;  /* 0x000000ff001f7c82 */ /* 0x000fc40008000000 */
[----:B------:R-:W-:-:S04]  /*15a0*/  USHF.R.S32.HI UR5, URZ, 0x1f, UR6 ;  /* 0x0000001fff057899 */ /* 0x000fc80008011406 */
[----:B------:R-:W-:-:S04]  /*15b0*/  ULEA.HI UR5, UR5, UR6, URZ, 0x5 ;  /* 0x0000000605057291 */ /* 0x000fc8000f8f28ff */
[----:B------:R-:W-:-:S04]  /*15c0*/  USHF.R.S32.HI UR5, URZ, 0x5, UR5 ;  /* 0x00000005ff057899 */ /* 0x000fc80008011405 */
[----:B----4-:R-:W-:-:S04]  /*15d0*/  UIMAD UR4, UR5, UR4, URZ ;  /* 0x00000004050472a4 */ /* 0x010fc8000f8e02ff */
[----:B---3--:R-:W-:-:S04]  /*15e0*/  UIMAD UR35, UR4, UR35, URZ ;  /* 0x00000023042372a4 */ /* 0x008fc8000f8e02ff */
[----:B------:R-:W-:Y:S02]  /*15f0*/  UISETP.NE.AND UP1, UPT, UR35, URZ, UPT ;  /* 0x000000ff2300728c */ /* 0x000fe4000bf25270 */
[----:B------:R-:W-:-:S04]  /*1600*/  UISETP.LT.U32.AND UP0, UPT, UR35, 0x18, UPT ;  /* 0x000000182300788c */ /* 0x000fc8000bf01070 */
[----:B------:R-:W-:-:S04]  /*1610*/  USEL UR34, UR35, 0x18, UP0 ;  /* 0x0000001823227887 */ /* 0x000fc80008000000 */
[----:B------:R-:W-:Y:S02]  /*1620*/  UIADD3 UR23, UPT, UPT, UR34, -0x1, URZ ;  /* 0xffffffff22177890 */ /* 0x000fe4000fffe0ff */
[----:B------:R-:W-:Y:S02]  /*1630*/  @!UP1 UIADD3 UR23, UPT, UPT, UR34, URZ, URZ ;  /* 0x000000ff22179290 */ /* 0x000fe4000fffe0ff */
[----:B------:R-:W-:Y:S02]  /*1640*/  UIADD3 UR34, UPT, UPT, UR35, -UR34, URZ ;  /* 0x8000002223227290 */ /* 0x000fe4000fffe0ff */
[----:B--2---:R-:W-:-:S12]  /*1650*/  UIADD3 UR23, UPT, UPT, UR23, 0x1, URZ ;  /* 0x0000000117177890 */ /* 0x004fd8000fffe0ff */
.L_x_33:
[----:B------:R-:W1:Y:S01]  /*1660*/  S2UR UR22, SR_CgaCtaId ;  /* 0x00000000001679c3 */ /* 0x000e620000008800 */
[----:B------:R-:W-:Y:S01]  /*1670*/  UMOV UR4, 0x400 ;  /* 0x0000040000047882 */ /* 0x000fe20000000000 */
[----:B------:R-:W-:Y:S01]  /*1680*/  IMAD.U32 R2, RZ, RZ, UR33 ;  /* 0x00000021ff027e24 */ /* 0x000fe2000f8e00ff */
[----:B------:R-:W-:Y:S01]  /*1690*/  UISETP.NE.AND UP0, UPT, UR35, URZ, UPT ;  /* 0x000000ff2300728c */ /* 0x000fe2000bf05270 */
[----:B------:R-:W-:Y:S01]  /*16a0*/  R2UR UR26, R16 ;  /* 0x00000000101a72ca */ /* 0x000fe200000e0000 */
[----:B------:R-:W-:Y:S01]  /*16b0*/  IMAD.SHL.U32 R19, R19, 0x80, RZ ;  /* 0x0000008013137824 */ /* 0x000fe200078e00ff */
[----:B------:R-:W-:Y:S01]  /*16c0*/  UMOV UR30, URZ ;  /* 0x000000ff001e7c82 */ /* 0x000fe20008000000 */
[----:B------:R-:W-:Y:S01]  /*16d0*/  SHF.L.U32 R2, R2, 0x1f, RZ ;  /* 0x0000001f02027819 */ /* 0x000fe200000006ff */
[----:B------:R-:W-:Y:S01]  /*16e0*/  UMOV UR29, URZ ;  /* 0x000000ff001d7c82 */ /* 0x000fe20008000000 */
[----:B------:R-:W-:-:S08]  /*16f0*/  UMOV UR28, URZ ;  /* 0x000000ff001c7c82 */ /* 0x000fd00008000000 */
[----:B------:R-:W-:Y:S02]  /*1700*/  USHF.L.U32 UR26, UR26, 0x7, URZ ;  /* 0x000000071a1a7899 */ /* 0x000fe400080006ff */
[----:B-1----:R-:W-:-:S04]  /*1710*/  ULEA UR22, UR22, UR4, 0x18 ;  /* 0x0000000416167291 */ /* 0x002fc8000f8ec0ff */
[----:B------:R-:W-:-:S09]  /*1720*/  ULEA UR4, UR32, UR22, 0x3 ;  /* 0x0000001620047291 */ /* 0x000fd2000f8e18ff */
[----:B--2---:R1:W2:Y:S01]  /*1730*/  SYNCS.PHASECHK.TRANS64.TRYWAIT P2, [UR4+0xc0], R2 ;  /* 0x0000c002ff0075a7 */ /* 0x0042a20008041104 */
[----:B---3--:R-:W-:Y:S05]  /*1740*/  BRA.U !UP0, `(.L_x_18) ;  /* 0x0000000508687547 */ /* 0x008fea000b800000 */
[----:B------:R-:W3:Y:S01]  /*1750*/  LDC.64 R8, c[0x0][0x480] ;  /* 0x00012000ff087b82 */ /* 0x000ee20000000a00 */
[----:B------:R-:W4:Y:S01]  /*1760*/  LDCU UR16, c[0x0][0x390] ;  /* 0x00007200ff1077ac */ /* 0x000f220008000800 */
[----:B------:R-:W2:Y:S06]  /*1770*/  LDCU UR17, c[0x0][0x38c] ;  /* 0x00007180ff1177ac */ /* 0x000eac0008000800 */
[----:B------:R-:W4:Y:S01]  /*1780*/  LDC.64 R6, c[0x0][0x488] ;  /* 0x00012200ff067b82 */ /* 0x000f220000000a00 */
[----:B------:R-:W2:Y:S01]  /*1790*/  LDCU.64 UR14, c[0x0][0x4b8] ;  /* 0x00009700ff0e77ac */ /* 0x000ea20008000a00 */
[----:B------:R-:W-:Y:S01]  /*17a0*/  UIADD3 UR31, UPT, UPT, UR23, UR20, URZ ;  /* 0x00000014171f7290 */ /* 0x000fe2000fffe0ff */
[----:B------:R-:W-:-:S05]  /*17b0*/  UMOV UR30, URZ ;  /* 0x000000ff001e7c82 */ /* 0x000fca0008000000 */
[----:B-1----:R-:W1:Y:S01]  /*17c0*/  LDC.64 R2, c[0x0][0x490] ;  /* 0x00012400ff027b82 */ /* 0x002e620000000a00 */
[----:B------:R-:W-:Y:S01]  /*17d0*/  UMOV UR18, UR32 ;  /* 0x0000002000127c82 */ /* 0x000fe20008000000 */
[----:B------:R-:W-:Y:S01]  /*17e0*/  UMOV UR28, URZ ;  /* 0x000000ff001c7c82 */ /* 0x000fe20008000000 */
[----:B------:R-:W-:Y:S01]  /*17f0*/  UMOV UR29, URZ ;  /* 0x000000ff001d7c82 */ /* 0x000fe20008000000 */
[----:B---3--:R-:W-:Y:S01]  /*1800*/  IMAD.HI.U32 R9, R19, R9, RZ ;  /* 0x0000000913097227 */ /* 0x008fe200078e00ff */
[----:B------:R-:W-:-:S03]  /*1810*/  ISETP.NE.AND P1, PT, R8, 0x1, PT ;  /* 0x000000010800780c */ /* 0x000fc60003f25270 */
[----:B------:R-:W3:Y:S01]  /*1820*/  LDC.64 R4, c[0x0][0x4b0] ;  /* 0x00012c00ff047b82 */ /* 0x000ee20000000a00 */
[----:B----4-:R-:W-:-:S04]  /*1830*/  SHF.R.U32.HI R6, RZ, R6, R9 ;  /* 0x00000006ff067219 */ /* 0x010fc80000011609 */
[----:B------:R-:W-:Y:S02]  /*1840*/  SEL R6, R19, R6, !P1 ;  /* 0x0000000613067207 */ /* 0x000fe40004800000 */
[----:B------:R-:W-:Y:S02]  /*1850*/  ISETP.NE.AND P1, PT, R7, 0x1, PT ;  /* 0x000000010700780c */ /* 0x000fe40003f25270 */
[C---:B------:R-:W-:Y:S01]  /*1860*/  R2UR UR4, R6.reuse ;  /* 0x00000000060472ca */ /* 0x040fe200000e0000 */
[----:B-1----:R-:W-:-:S04]  /*1870*/  IMAD.HI.U32 R2, R6, R2, RZ ;  /* 0x0000000206027227 */ /* 0x002fc800078e00ff */
[----:B------:R-:W-:Y:S01]  /*1880*/  IMAD.MOV R14, RZ, RZ, -R6 ;  /* 0x000000ffff0e7224 */ /* 0x000fe200078e0a06 */
[----:B------:R-:W-:-:S03]  /*1890*/  SHF.R.U32.HI R2, RZ, R3, R2 ;  /* 0x00000003ff027219 */ /* 0x000fc60000011602 */
[----:B------:R-:W-:Y:S01]  /*18a0*/  IMAD R14, R8, R14, R19 ;  /* 0x0000000e080e7224 */ /* 0x000fe200078e0213 */
[----:B------:R-:W-:Y:S01]  /*18b0*/  R2UR UR13, R2 ;  /* 0x00000000020d72ca */ /* 0x000fe200000e0000 */
[----:B------:R-:W-:Y:S01]  /*18c0*/  VOTEU.ANY UP0, P1 ;  /* 0x0000000000ff7886 */ /* 0x000fe20000800100 */
[----:B------:R-:W1:Y:S01]  /*18d0*/  LDC.64 R2, c[0x0][0x4d0] ;  /* 0x00013400ff027b82 */ /* 0x000e620000000a00 */
[----:B---3--:R-:W-:Y:S02]  /*18e0*/  R2UR UR8, R4 ;  /* 0x00000000040872ca */ /* 0x008fe400000e0000 */
[----:B------:R-:W-:Y:S02]  /*18f0*/  R2UR UR9, R14 ;  /* 0x000000000e0972ca */ /* 0x000fe400000e0000 */
[----:B------:R-:W-:-:S06]  /*1900*/  R2UR UR6, R5 ;  /* 0x00000000050672ca */ /* 0x000fcc00000e0000 */
[----:B------:R-:W-:Y:S01]  /*1910*/  USEL UR13, UR4, UR13, !UP0 ;  /* 0x0000000d040d7287 */ /* 0x000fe2000c000000 */
[----:B------:R-:W3:Y:S05]  /*1920*/  LDCU.64 UR4, c[0x0][0x4d8] ;  /* 0x00009b00ff0477ac */ /* 0x000eea0008000a00 */
[----:B------:R-:W-:-:S04]  /*1930*/  IMAD R9, RZ, RZ, -UR13 ;  /* 0x8000000dff097e24 */ /* 0x000fc8000f8e02ff */
[----:B------:R-:W-:Y:S01]  /*1940*/  IMAD R9, R7, R9, R6 ;  /* 0x0000000907097224 */ /* 0x000fe200078e0206 */
[----:B-1----:R-:W-:-:S04]  /*1950*/  R2UR UR11, R2 ;  /* 0x00000000020b72ca */ /* 0x002fc800000e0000 */
[----:B------:R-:W-:Y:S02]  /*1960*/  R2UR UR7, R9 ;  /* 0x00000000090772ca */ /* 0x000fe400000e0000 */
[----:B------:R-:W-:-:S07]  /*1970*/  R2UR UR12, R3 ;  /* 0x00000000030c72ca */ /* 0x000fce00000e0000 */
[----:B------:R-:W-:-:S06]  /*1980*/  UIMAD UR11, UR9, UR8, UR11 ;  /* 0x00000008090b72a4 */ /* 0x000fcc000f8e020b */
[----:B--23--:R-:W-:-:S12]  /*1990*/  UIMAD UR12, UR7, UR6, UR12 ;  /* 0x00000006070c72a4 */ /* 0x00cfd8000f8e020c */
.L_x_23:
[----:B------:R-:W-:Y:S01]  /*19a0*/  @!P5 MOV R3, 0x2000 ;  /* 0x000020000003d802 */ /* 0x000fe20000000f00 */
[----:B------:R-:W-:Y:S01]  /*19b0*/  ULEA UR9, UR18, UR22, 0x3 ;  /* 0x0000001612097291 */ /* 0x000fe2000f8e18ff */
[----:B----4-:R-:W-:Y:S11]  /*19c0*/  @P2 BRA `(.L_x_19) ;  /* 0x0000000000102947 */ /* 0x010ff60003800000 */
[----:B------:R-:W-:Y:S04]  /*19d0*/  MOV R2, UR33 ;  /* 0x0000002100027c02 */ /* 0x000fe80008000f00 */
[----:B------:R-:W-:Y:S04]  /*19e0*/  SHF.L.U32 R5, R2, 0x1f, RZ ;  /* 0x0000001f02057819 */ /* 0x000fe800000006ff */
[----:B------:R-:W1:Y:S02]  /*19f0*/  SYNCS.PHASECHK.TRANS64.TRYWAIT P1, [UR9+0xc0], R5 ;  /* 0x0000c005ff0075a7 */ /* 0x000e640008021109 */
[----:B-1----:R-:W-:Y:S05]  /*1a00*/  @!P1 BRA `(.L_x_20) ;  /* 0x0000007800049947 */ /* 0x002fea0003800000 */
.L_x_19:
[----:B------:R2:W-:Y:S01]  /*1a10*/  @!P5 SYNCS.ARRIVE.TRANS64 RZ, [UR9], R3 ;  /* 0x00000003ffffd9a7 */ /* 0x0005e20008000009 */
[----:B------:R-:W-:Y:S04]  /*1a20*/  BSSY.RECONVERGENT B0, `(.L_x_21) ;  /* 0x0000003000007945 */ /* 0x000fe80003800200 */
[----:B------:R-:W-:Y:S05]  /*1a30*/  @P4 BRA `(.L_x_22) ;  /* 0x0000000000044947 */ /* 0x000fea0003800000 */
[----:B------:R-:W-:Y:S05]  /*1a40*/  BPT.TRAP 0x1 ;  /* 0x000000040000795c */ /* 0x000fea0000300000 */
.L_x_22:
[----:B------:R-:W-:Y:S05]  /*1a50*/  BSYNC.RECONVERGENT B0 ;  /* 0x0000000000007941 */ /* 0x000fea0003800200 */
.L_x_21:
[----:B------:R-:W-:Y:S02]  /*1a60*/  UIADD3 UR32, UPT, UPT, UR18, 0x1, URZ ;  /* 0x0000000112207890 */ /* 0x000fe4000fffe0ff */
[----:B------:R-:W-:Y:S02]  /*1a70*/  UIMAD UR7, UR28, UR14, UR4 ;  /* 0x0000000e1c0772a4 */ /* 0x000fe4000f8e0204 */
[----:B------:R-:W-:Y:S02]  /*1a80*/  UISETP.NE.AND UP0, UPT, UR32, 0x18, UPT ;  /* 0x000000182000788c */ /* 0x000fe4000bf05270 */
[----:B------:R-:W-:Y:S02]  /*1a90*/  UIMAD UR6, UR29, UR15, UR5 ;  /* 0x0000000f1d0672a4 */ /* 0x000fe4000f8e0205 */
[----:B------:R-:W-:Y:S02]  /*1aa0*/  USEL UR8, URZ, 0x1, UP0 ;  /* 0x00000001ff087887 */ /* 0x000fe40008000000 */
[----:B------:R-:W-:Y:S02]  /*1ab0*/  USEL UR32, UR32, URZ, UP0 ;  /* 0x000000ff20207287 */ /* 0x000fe40008000000 */
[----:B------:R-:W-:Y:S02]  /*1ac0*/  ULOP3.LUT UR33, UR33, UR8, URZ, 0x3c, !UPT ;  /* 0x0000000821217292 */ /* 0x000fe4000f8e3cff */
[----:B------:R-:W-:Y:S02]  /*1ad0*/  ULEA UR8, UR32, UR22, 0x3 ;  /* 0x0000001620087291 */ /* 0x000fe4000f8e18ff */
[----:B------:R-:W-:Y:S02]  /*1ae0*/  ULEA UR21, UR18, UR22, 0xc ;  /* 0x0000001612157291 */ /* 0x000fe4000f8e60ff */
[----:B------:R-:W-:Y:S01]  /*1af0*/  UIADD3 UR44, UP1, UPT, UR36, 0x80, URZ ;  /* 0x00000080242c7890 */ /* 0x000fe2000ff3e0ff */
[----:B-1----:R-:W-:Y:S01]  /*1b00*/  MOV R2, UR33 ;  /* 0x0000002100027c02 */ /* 0x002fe20008000f00 */
[----:B------:R-:W-:Y:S02]  /*1b10*/  UPRMT UR42, UR7, 0x40, UR6 ;  /* 0x00000040072a7896 */ /* 0x000fe40008000006 */
[----:B------:R-:W-:Y:S01]  /*1b20*/  UIADD3 UR24, UPT, UPT, UR21, 0x20600, URZ ;  /* 0x0002060015187890 */ /* 0x000fe2000fffe0ff */
[----:B--2---:R-:W-:Y:S01]  /*1b30*/  SHF.L.U32 R3, R2, 0x1f, RZ ;  /* 0x0000001f02037819 */ /* 0x004fe200000006ff */
[----:B------:R-:W-:Y:S02]  /*1b40*/  USHF.L.U32 UR10, UR30, 0x5, URZ ;  /* 0x000000051e0a7899 */ /* 0x000fe400080006ff */
[----:B------:R-:W-:Y:S01]  /*1b50*/  UIADD3.X UR45, UPT, UPT, URZ, UR37, URZ, UP1, !UPT ;  /* 0x00000025ff2d7290 */ /* 0x000fe20008ffe4ff */
[----:B------:R3:W4:Y:S01]  /*1b60*/  SYNCS.PHASECHK.TRANS64.TRYWAIT P2, [UR8+0xc0], R3 ;  /* 0x0000c003ff0075a7 */ /* 0x0007220008041108 */
[----:B------:R-:W-:Y:S02]  /*1b70*/  UIADD3 UR8, UPT, UPT, UR21, 0x8600, URZ ;  /* 0x0000860015087890 */ /* 0x000fe4000fffe0ff */
[----:B------:R-:W-:Y:S02]  /*1b80*/  UPRMT UR21, UR42, 0x5410, URZ ;  /* 0x000054102a157896 */ /* 0x000fe400080000ff */
[----:B------:R-:W-:Y:S02]  /*1b90*/  UIADD3 UR40, UP0, UPT, UR36, 0x180, URZ ;  /* 0x0000018024287890 */ /* 0x000fe4000ff1e0ff */
[----:B------:R-:W-:Y:S02]  /*1ba0*/  UIADD3 UR19, UPT, UPT, UR28, 0x1, URZ ;  /* 0x000000011c137890 */ /* 0x000fe4000fffe0ff */
[----:B------:R-:W-:Y:S02]  /*1bb0*/  UIADD3.X UR41, UPT, UPT, URZ, UR37, URZ, UP0, !UPT ;  /* 0x00000025ff297290 */ /* 0x000fe400087fe4ff */
[----:B------:R-:W-:Y:S01]  /*1bc0*/  UISETP.NE.AND UP2, UPT, UR19, UR17, UPT ;  /* 0x000000111300728c */ /* 0x000fe2000bf45270 */
[----:B------:R-:W-:Y:S01]  /*1bd0*/  UTMALDG.4D.IM2COL [UR8], [UR44], UR21 ;  /* 0x000000082c0073b4 */ /* 0x000fe20008058015 */
[----:B------:R-:W-:Y:S02]  /*1be0*/  UIADD3 UR18, UPT, UPT, UR29, 0x1, URZ ;  /* 0x000000011d127890 */ /* 0x000fe4000fffe0ff */
[----:B------:R-:W-:Y:S02]  /*1bf0*/  UIADD3 UR20, UPT, UPT, UR20, 0x1, URZ ;  /* 0x0000000114147890 */ /* 0x000fe4000fffe0ff */
[----:B------:R-:W-:Y:S01]  /*1c00*/  UIADD3 UR42, UPT, UPT, UR30, 0x1, URZ ;  /* 0x000000011e2a7890 */ /* 0x000fe2000fffe0ff */
[----:B------:R-:W-:Y:S01]  /*1c10*/  UMOV UR38, 0x0 ;  /* 0x0000000000267882 */ /* 0x000fe20000000000 */
[----:B------:R-:W-:Y:S01]  /*1c20*/  UMOV UR39, 0x10000000 ;  /* 0x1000000000277882 */ /* 0x000fe20000000000 */
[----:B------:R-:W-:Y:S02]  /*1c30*/  UMOV UR25, UR9 ;  /* 0x0000000900197c82 */ /* 0x000fe40008000000 */
[----:B------:R-:W-:Y:S01]  /*1c40*/  @UP2 UIADD3 UR18, UPT, UPT, UR29, URZ, URZ ;  /* 0x000000ff1d122290 */ /* 0x000fe2000fffe0ff */
[----:B------:R-:W-:Y:S03]  /*1c50*/  UMOV UR27, UR10 ;  /* 0x0000000a001b7c82 */ /* 0x000fe60008000000 */
[----:B------:R-:W-:Y:S01]  /*1c60*/  UISETP.NE.AND UP0, UPT, UR18, UR16, UPT ;  /* 0x000000101200728c */ /* 0x000fe2000bf05270 */
[----:B------:R1:W-:Y:S10]  /*1c70*/  UTMALDG.4D [UR24], [UR40], desc[UR38] ;  /* 0x00002618280075b4 */ /* 0x0003f40008019000 */
[----:B------:R-:W-:Y:S07]  /*1c80*/  @UP0 UIADD3 UR42, UPT, UPT, UR30, URZ, URZ ;  /* 0x000000ff1e2a0290 */ /* 0x000fee000fffe0ff */
[----:B------:R-:W-:Y:S01]  /*1c90*/  UMOV UR30, UR42 ;  /* 0x0000002a001e7c82 */ /* 0x000fe20008000000 */
[----:B-1----:R-:W-:Y:S02]  /*1ca0*/  USEL UR29, UR18, URZ, UP0 ;  /* 0x000000ff121d7287 */ /* 0x002fe40008000000 */
[----:B------:R-:W-:Y:S02]  /*1cb0*/  UISETP.NE.AND UP0, UPT, UR20, UR31, UPT ;  /* 0x0000001f1400728c */ /* 0x000fe4000bf05270 */
[----:B------:R-:W-:Y:S01]  /*1cc0*/  USEL UR28, UR19, URZ, UP2 ;  /* 0x000000ff131c7287 */ /* 0x000fe20009000000 */
[----:B------:R-:W-:Y:S06]  /*1cd0*/  UMOV UR18, UR32 ;  /* 0x0000002000127c82 */ /* 0x000fec0008000000 */
[----:B---3--:R-:W-:Y:S05]  /*1ce0*/  BRA.U UP0, `(.L_x_23) ;  /* 0xfffffffd002c7547 */ /* 0x008fea000b83ffff */
.L_x_18:
[----:B------:R-:W-:Y:S01]  /*1cf0*/  ULEA UR4, UR32, UR22, 0x3 ;  /* 0x0000001620047291 */ /* 0x000fe2000f8e18ff */
[----:B-1----:R-:W-:Y:S01]  /*1d00*/  MOV R2, UR33 ;  /* 0x0000002100027c02 */ /* 0x002fe20008000f00 */
[----:B------:R-:W-:Y:S01]  /*1d10*/  @!P0 SYNCS.ARRIVE.TRANS64.A1T0 RZ, [UR22+0x1a8], RZ ;  /* 0x0001a8ffffff89a7 */ /* 0x000fe20008100016 */
[----:B------:R-:W-:Y:S02]  /*1d20*/  UISETP.GE.AND UP0, UPT, UR34, 0x1, UPT ;  /* 0x000000012200788c */ /* 0x000fe4000bf06270 */
[----:B------:R-:W-:-:S04]  /*1d30*/  SHF.L.U32 R2, R2, 0x1f, RZ ;  /* 0x0000001f02027819 */ /* 0x000fc800000006ff */
[----:B------:R1:W3:Y:S03]  /*1d40*/  SYNCS.PHASECHK.TRANS64.TRYWAIT P1, [UR4+0xc0], R2 ;  /* 0x0000c002ff0075a7 */ /* 0x0002e60008021104 */
[----:B------:R-:W-:Y:S05]  /*1d50*/  BRA.U !UP0, `(.L_x_24) ;  /* 0x0000000508707547 */ /* 0x000fea000b800000 */
[----:B------:R-:W4:Y:S01]  /*1d60*/  LDC.64 R8, c[0x0][0x480] ;  /* 0x00012000ff087b82 */ /* 0x000f220000000a00 */
[----:B------:R-:W2:Y:S01]  /*1d70*/  LDCU UR25, c[0x0][0x390] ;  /* 0x00007200ff1977ac */ /* 0x000ea20008000800 */
[----:B------:R-:W2:Y:S06]  /*1d80*/  LDCU UR27, c[0x0][0x38c] ;  /* 0x00007180ff1b77ac */ /* 0x000eac0008000800 */
[----:B------:R-:W4:Y:S01]  /*1d90*/  LDC.64 R6, c[0x0][0x488] ;  /* 0x00012200ff067b82 */ /* 0x000f220000000a00 */
[----:B------:R-:W2:Y:S01]  /*1da0*/  LDCU.64 UR14, c[0x0][0x4b8] ;  /* 0x00009700ff0e77ac */ /* 0x000ea20008000a00 */
[----:B------:R-:W-:Y:S01]  /*1db0*/  UIADD3 UR31, UPT, UPT, UR34, UR31, URZ ;  /* 0x0000001f221f7290 */ /* 0x000fe2000fffe0ff */
[----:B------:R-:W-:-:S05]  /*1dc0*/  UMOV UR40, UR34 ;  /* 0x0000002200287c82 */ /* 0x000fca0008000000 */
[----:B-1----:R-:W1:Y:S01]  /*1dd0*/  LDC.64 R2, c[0x0][0x490] ;  /* 0x00012400ff027b82 */ /* 0x002e620000000a00 */
[----:B------:R-:W-:Y:S01]  /*1de0*/  UMOV UR38, UR32 ;  /* 0x0000002000267c82 */ /* 0x000fe20008000000 */
[----:B----4-:R-:W-:Y:S01]  /*1df0*/  IMAD.HI.U32 R9, R19, R9, RZ ;  /* 0x0000000913097227 */ /* 0x010fe200078e00ff */
[----:B------:R-:W-:-:S05]  /*1e00*/  ISETP.NE.AND P0, PT, R8, 0x1, PT ;  /* 0x000000010800780c */ /* 0x000fca0003f05270 */
[----:B------:R-:W4:Y:S01]  /*1e10*/  LDC.64 R4, c[0x0][0x4b0] ;  /* 0x00012c00ff047b82 */ /* 0x000f220000000a00 */
[----:B------:R-:W-:-:S04]  /*1e20*/  SHF.R.U32.HI R6, RZ, R6, R9 ;  /* 0x00000006ff067219 */ /* 0x000fc80000011609 */
        /* <DEDUP_REMOVED lines=10> */
[----:B----4-:R-:W-:Y:S02]  /*1ed0*/  R2UR UR8, R4 ;  /* 0x00000000040872ca */ /* 0x010fe400000e0000 */
[----:B------:R-:W-:Y:S02]  /*1ee0*/  R2UR UR9, R9 ;  /* 0x00000000090972ca */ /* 0x000fe400000e0000 */
[----:B------:R-:W-:-:S06]  /*1ef0*/  R2UR UR6, R5 ;  /* 0x00000000050672ca */ /* 0x000fcc00000e0000 */
[----:B------:R-:W-:Y:S01]  /*1f00*/  USEL UR21, UR4, UR21, !UP0 ;  /* 0x0000001504157287 */ /* 0x000fe2000c000000 */
[----:B------:R-:W4:Y:S05]  /*1f10*/  LDCU.64 UR4, c[0x0][0x4d8] ;  /* 0x00009b00ff0477ac */ /* 0x000f2a0008000a00 */
[----:B------:R-:W-:-:S04]  /*1f20*/  IMAD R14, RZ, RZ, -UR21 ;  /* 0x80000015ff0e7e24 */ /* 0x000fc8000f8e02ff */
[----:B------:R-:W-:Y:S01]  /*1f30*/  IMAD R14, R7, R14, R6 ;  /* 0x0000000e070e7224 */ /* 0x000fe200078e0206 */
[----:B-1----:R-:W-:-:S04]  /*1f40*/  R2UR UR19, R2 ;  /* 0x00000000021372ca */ /* 0x002fc800000e0000 */
[----:B------:R-:W-:Y:S02]  /*1f50*/  R2UR UR7, R14 ;  /* 0x000000000e0772ca */ /* 0x000fe400000e0000 */
[----:B------:R-:W-:-:S07]  /*1f60*/  R2UR UR20, R3 ;  /* 0x00000000031472ca */ /* 0x000fce00000e0000 */
[----:B------:R-:W-:-:S06]  /*1f70*/  UIMAD UR19, UR9, UR8, UR19 ;  /* 0x00000008091372a4 */ /* 0x000fcc000f8e0213 */
[----:B--2-4-:R-:W-:-:S12]  /*1f80*/  UIMAD UR20, UR7, UR6, UR20 ;  /* 0x00000006071472a4 */ /* 0x014fd8000f8e0214 */
.L_x_29:
[----:B------:R-:W-:Y:S01]  /*1f90*/  @!P5 MOV R3, 0x2000 ;  /* 0x000020000003d802 */ /* 0x000fe20000000f00 */
[----:B------:R-:W-:Y:S01]  /*1fa0*/  ULEA UR17, UR38, UR22, 0x3 ;  /* 0x0000001626117291 */ /* 0x000fe2000f8e18ff */
[----:B--23--:R-:W-:Y:S11]  /*1fb0*/  @P1 BRA `(.L_x_25) ;  /* 0x0000000000101947 */ /* 0x00cff60003800000 */
[----:B------:R-:W-:Y:S04]  /*1fc0*/  MOV R2, UR33 ;  /* 0x0000002100027c02 */ /* 0x000fe80008000f00 */
[----:B------:R-:W-:Y:S04]  /*1fd0*/  SHF.L.U32 R5, R2, 0x1f, RZ ;  /* 0x0000001f02057819 */ /* 0x000fe800000006ff */
[----:B------:R-:W1:Y:S02]  /*1fe0*/  SYNCS.PHASECHK.TRANS64.TRYWAIT P0, [UR17+0xc0], R5 ;  /* 0x0000c005ff0075a7 */ /* 0x000e640008001111 */
[----:B-1----:R-:W-:Y:S05]  /*1ff0*/  @!P0 BRA `(.L_x_26) ;  /* 0x0000007000a08947 */ /* 0x002fea0003800000 */
.L_x_25:
[----:B------:R2:W-:Y:S01]  /*2000*/  @!P5 SYNCS.ARRIVE.TRANS64 RZ, [UR17], R3 ;  /* 0x00000003ffffd9a7 */ /* 0x0005e20008000011 */
[----:B------:R-:W-:Y:S04]  /*2010*/  BSSY.RECONVERGENT B0, `(.L_x_27) ;  /* 0x0000003000007945 */ /* 0x000fe80003800200 */
[----:B------:R-:W-:Y:S05]  /*2020*/  @P4 BRA `(.L_x_28) ;  /* 0x0000000000044947 */ /* 0x000fea0003800000 */
[----:B------:R-:W-:Y:S05]  /*2030*/  BPT.TRAP 0x1 ;  /* 0x000000040000795c */ /* 0x000fea0000300000 */
.L_x_28:
[----:B------:R-:W-:Y:S05]  /*2040*/  BSYNC.RECONVERGENT B0 ;  /* 0x0000000000007941 */ /* 0x000fea0003800200 */
.L_x_27:
        /* <DEDUP_REMOVED lines=8> */
[----:B------:R-:W-:Y:S02]  /*20d0*/  UIADD3 UR39, UPT, UPT, UR28, 0x1, URZ ;  /* 0x000000011c277890 */ /* 0x000fe4000fffe0ff */
[----:B------:R-:W-:Y:S01]  /*20e0*/  UIADD3 UR46, UP1, UPT, UR36, 0x80, URZ ;  /* 0x00000080242e7890 */ /* 0x000fe2000ff3e0ff */
[----:B-1----:R-:W-:Y:S01]  /*20f0*/  MOV R2, UR33 ;  /* 0x0000002100027c02 */ /* 0x002fe20008000f00 */
[----:B------:R-:W-:Y:S02]  /*2100*/  UPRMT UR41, UR6, 0x40, UR7 ;  /* 0x0000004006297896 */ /* 0x000fe40008000007 */
[----:B------:R-:W-:Y:S01]  /*2110*/  UISETP.NE.AND UP2, UPT, UR39, UR27, UPT ;  /* 0x0000001b2700728c */ /* 0x000fe2000bf45270 */
[----:B--2---:R-:W-:Y:S01]  /*2120*/  SHF.L.U32 R3, R2, 0x1f, RZ ;  /* 0x0000001f02037819 */ /* 0x004fe200000006ff */
[----:B------:R-:W-:Y:S02]  /*2130*/  USHF.L.U32 UR18, UR30, 0x5, URZ ;  /* 0x000000051e127899 */ /* 0x000fe400080006ff */
[----:B------:R-:W-:Y:S01]  /*2140*/  UIADD3.X UR47, UPT, UPT, URZ, UR37, URZ, UP1, !UPT ;  /* 0x00000025ff2f7290 */ /* 0x000fe20008ffe4ff */
[----:B------:R1:W2:Y:S01]  /*2150*/  SYNCS.PHASECHK.TRANS64.TRYWAIT P1, [UR8+0xc0], R3 ;  /* 0x0000c003ff0075a7 */ /* 0x0002a20008021108 */
[----:B------:R-:W-:Y:S02]  /*2160*/  ULEA UR8, UR38, UR22, 0xc ;  /* 0x0000001626087291 */ /* 0x000fe4000f8e60ff */
[----:B------:R-:W-:Y:S02]  /*2170*/  UPRMT UR48, UR41, 0x5410, URZ ;  /* 0x0000541029307896 */ /* 0x000fe400080000ff */
[----:B------:R-:W-:Y:S02]  /*2180*/  UIADD3 UR16, UPT, UPT, UR8, 0x8600, URZ ;  /* 0x0000860008107890 */ /* 0x000fe4000fffe0ff */
[----:B------:R-:W-:Y:S02]  /*2190*/  UIADD3 UR44, UP0, UPT, UR36, 0x180, URZ ;  /* 0x00000180242c7890 */ /* 0x000fe4000ff1e0ff */
[----:B------:R-:W-:Y:S02]  /*21a0*/  UIADD3 UR8, UPT, UPT, UR8, 0x20600, URZ ;  /* 0x0002060008087890 */ /* 0x000fe4000fffe0ff */
[----:B------:R-:W-:Y:S02]  /*21b0*/  UIADD3.X UR45, UPT, UPT, URZ, UR37, URZ, UP0, !UPT ;  /* 0x00000025ff2d7290 */ /* 0x000fe400087fe4ff */
[----:B------:R-:W-:Y:S01]  /*21c0*/  UIADD3 UR38, UPT, UPT, UR29, 0x1, URZ ;  /* 0x000000011d267890 */ /* 0x000fe2000fffe0ff */
[----:B------:R1:W-:Y:S01]  /*21d0*/  UTMALDG.4D.IM2COL [UR16], [UR46], UR48 ;  /* 0x000000102e0073b4 */ /* 0x0003e20008058030 */
[----:B------:R-:W-:Y:S02]  /*21e0*/  @UP2 UIADD3 UR38, UPT, UPT, UR29, URZ, URZ ;  /* 0x000000ff1d262290 */ /* 0x000fe4000fffe0ff */
[----:B------:R-:W-:Y:S02]  /*21f0*/  UIADD3 UR41, UPT, UPT, UR30, 0x1, URZ ;  /* 0x000000011e297890 */ /* 0x000fe4000fffe0ff */
[----:B------:R-:W-:Y:S02]  /*2200*/  UISETP.NE.AND UP0, UPT, UR38, UR25, UPT ;  /* 0x000000192600728c */ /* 0x000fe4000bf05270 */
[----:B------:R-:W-:Y:S01]  /*2210*/  UIADD3 UR49, UPT, UPT, UR40, -0x1, URZ ;  /* 0xffffffff28317890 */ /* 0x000fe2000fffe0ff */
[----:B------:R-:W-:Y:S01]  /*2220*/  UMOV UR42, 0x0 ;  /* 0x00000000002a7882 */ /* 0x000fe20000000000 */
[----:B------:R-:W-:Y:S01]  /*2230*/  UMOV UR43, 0x10000000 ;  /* 0x10000000002b7882 */ /* 0x000fe20000000000 */
[----:B------:R-:W-:Y:S01]  /*2240*/  UMOV UR10, UR26 ;  /* 0x0000001a000a7c82 */ /* 0x000fe20008000000 */
[----:B------:R-:W-:Y:S01]  /*2250*/  UMOV UR12, UR28 ;  /* 0x0000001c000c7c82 */ /* 0x000fe20008000000 */
[----:B------:R-:W-:Y:S01]  /*2260*/  USEL UR28, UR39, URZ, UP2 ;  /* 0x000000ff271c7287 */ /* 0x000fe20009000000 */
[----:B------:R-:W-:Y:S03]  /*2270*/  UMOV UR13, UR29 ;  /* 0x0000001d000d7c82 */ /* 0x000fe60008000000 */
[----:B------:R-:W-:Y:S02]  /*2280*/  @UP0 UIADD3 UR41, UPT, UPT, UR30, URZ, URZ ;  /* 0x000000ff1e290290 */ /* 0x000fe4000fffe0ff */
[----:B------:R-:W-:Y:S01]  /*2290*/  USEL UR29, UR38, URZ, UP0 ;  /* 0x000000ff261d7287 */ /* 0x000fe20008000000 */
[----:B------:R-:W-:Y:S01]  /*22a0*/  UMOV UR9, UR17 ;  /* 0x0000001100097c82 */ /* 0x000fe20008000000 */
[----:B------:R-:W-:Y:S01]  /*22b0*/  UMOV UR11, UR18 ;  /* 0x00000012000b7c82 */ /* 0x000fe20008000000 */
[----:B------:R-:W-:Y:S01]  /*22c0*/  UISETP.GT.U32.AND UP0, UPT, UR40, 0x1, UPT ;  /* 0x000000012800788c */ /* 0x000fe2000bf04070 */
[----:B------:R1:W-:Y:S01]  /*22d0*/  UTMALDG.4D [UR8], [UR44], desc[UR42] ;  /* 0x00002a082c0075b4 */ /* 0x0003e20008019000 */
[----:B------:R-:W-:Y:S01]  /*22e0*/  UMOV UR38, UR32 ;  /* 0x0000002000267c82 */ /* 0x000fe20008000000 */
[----:B------:R-:W-:Y:S01]  /*22f0*/  UMOV UR40, UR49 ;  /* 0x0000003100287c82 */ /* 0x000fe20008000000 */
[----:B------:R-:W-:Y:S05]  /*2300*/  UMOV UR30, UR41 ;  /* 0x00000029001e7c82 */ /* 0x000fea0008000000 */
[----:B-1----:R-:W-:Y:S05]  /*2310*/  BRA.U UP0, `(.L_x_29) ;  /* 0xfffffffd001c7547 */ /* 0x002fea000b83ffff */
.L_x_24:
[----:B------:R-:W-:Y:S01]  /*2320*/  SHF.L.U32 R3, R12, 0x1f, RZ ;  /* 0x0000001f0c037819 */ /* 0x000fe200000006ff */
[----:B------:R-:W-:-:S03]  /*2330*/  NOP ;  /* 0x0000000000007918 */ /* 0x000fc60000000000 */
[----:B------:R-:W4:Y:S02]  /*2340*/  SYNCS.PHASECHK.TRANS64.TRYWAIT P0, [UR22+0x1b0], R3 ;  /* 0x0001b003ff0075a7 */ /* 0x000f240008001116 */
[----:B----4-:R-:W-:Y:S05]  /*2350*/  @!P0 BRA `(.L_x_30) ;  /* 0x0000006c00e08947 */ /* 0x010fea0003800000 */
.L_x_122:
[----:B------:R-:W4:Y:S01]  /*2360*/  LDS.128 R4, [UR22+0x1f0] ;  /* 0x0001f016ff047984 */ /* 0x000f220008000c00 */
[----:B------:R-:W-:Y:S01]  /*2370*/  UIADD3 UR4, UPT, UPT, UR22, 0x1b8, URZ ;  /* 0x000001b816047890 */ /* 0x000fe2000fffe0ff */
[----:B------:R-:W-:Y:S01]  /*2380*/  ISETP.GE.AND P0, PT, R72, 0x1, PT ;  /* 0x000000014800780c */ /* 0x000fe20003f06270 */
[----:B------:R-:W-:Y:S01]  /*2390*/  @!PT LDS RZ, [RZ] ;  /* 0x00000000fffff984 */ /* 0x000fe20000000800 */
[----:B------:R-:W-:Y:S01]  /*23a0*/  @!PT LDS RZ, [RZ] ;  /* 0x00000000fffff984 */ /* 0x000fe20000000800 */
[----:B------:R-:W-:Y:S01]  /*23b0*/  @!PT LDS RZ, [RZ] ;  /* 0x00000000fffff984 */ /* 0x000fe20000000800 */
[----:B------:R-:W-:Y:S01]  /*23c0*/  @!PT LDS RZ, [RZ] ;  /* 0x00000000fffff984 */ /* 0x000fe20000000800 */
[----:B------:R1:W-:Y:S06]  /*23d0*/  MEMBAR.ALL.CTA ;  /* 0x0000000000007992 */ /* 0x0003ec0000008000 */
[----:B-1----:R-:W1:Y:S01]  /*23e0*/  FENCE.VIEW.ASYNC.S ;  /* 0x00000000000073c6 */ /* 0x002e620000000000 */
[----:B------:R-:W-:-:S09]  /*23f0*/  UPRMT UR4, URZ, 0x654, UR4 ;  /* 0x00000654ff047896 */ /* 0x000fd20008000004 */
[----:B-1----:R-:W-:Y:S01]  /*2400*/  SYNCS.ARRIVE.TRANS64.RED.A1T0 RZ, [UR4], RZ ;  /* 0x000000ffffff79a7 */ /* 0x002fe20008100404 */
[----:B----4-:R-:W-:-:S13]  /*2410*/  LOP3.LUT P3, RZ, R6, 0x1, RZ, 0xc0, !PT ;  /* 0x0000000106ff7812 */ /* 0x010fda000786c0ff */
[----:B------:R-:W-:Y:S02]  /*2420*/  @P3 MOV R13, R4 ;  /* 0x00000004000d3202 */ /* 0x000fe40000000f00 */
[----:B------:R-:W-:Y:S01]  /*2430*/  @P3 LOP3.LUT R10, R5, 0xffff, RZ, 0xc0, !PT ;  /* 0x0000ffff050a3812 */ /* 0x000fe200078ec0ff */
[----:B------:R-:W-:Y:S06]  /*2440*/  @!P0 BRA `(.L_x_31) ;  /* 0x0000000000b88947 */ /* 0x000fec0003800000 */
[----:B------:R-:W1:Y:S01]  /*2450*/  LDC.64 R4, c[0x0][0xb18] ;  /* 0x0002c600ff047b82 */ /* 0x000e620000000a00 */
[----:B--2---:R-:W-:-:S07]  /*2460*/  ISETP.NE.AND P2, PT, R72, 0x1, PT ;  /* 0x000000014800780c */ /* 0x004fce0003f45270 */
[----:B------:R-:W2:Y:S08]  /*2470*/  LDC.64 R6, c[0x0][0xb10] ;  /* 0x0002c400ff067b82 */ /* 0x000eb00000000a00 */
[----:B------:R-:W4:Y:S08]  /*2480*/  LDC R8, c[0x0][0xb20] ;  /* 0x0002c800ff087b82 */ /* 0x000f300000000800 */
[----:B------:R-:W3:Y:S01]  /*2490*/  LDC R14, c[0x0][0xb0c] ;  /* 0x0002c300ff0e7b82 */ /* 0x000ee20000000800 */
[----:B-1----:R-:W-:Y:S01]  /*24a0*/  IMAD.HI.U32 R9, R0, R5, RZ ;  /* 0x0000000500097227 */ /* 0x002fe200078e00ff */
[----:B------:R-:W-:-:S03]  /*24b0*/  ISETP.NE.AND P0, PT, R4, 0x1, PT ;  /* 0x000000010400780c */ /* 0x000fc60003f05270 */
[----:B------:R-:W-:-:S03]  /*24c0*/  IMAD.HI.U32 R5, R10, R5, RZ ;  /* 0x000000050a057227 */ /* 0x000fc600078e00ff */
[----:B------:R-:W1:Y:S01]  /*24d0*/  LDC.64 R2, c[0x0][0xb28] ;  /* 0x0002ca00ff027b82 */ /* 0x000e620000000a00 */
[----:B--2---:R-:W-:-:S04]  /*24e0*/  IMAD.HI.U32 R16, R11, R6, RZ ;  /* 0x000000060b107227 */ /* 0x004fc800078e00ff */
[----:B------:R-:W-:Y:S01]  /*24f0*/  IMAD.HI.U32 R18, R13, R6, RZ ;  /* 0x000000060d127227 */ /* 0x000fe200078e00ff */
[----:B------:R-:W-:Y:S02]  /*2500*/  SHF.R.U32.HI R16, RZ, R7, R16 ;  /* 0x00000007ff107219 */ /* 0x000fe40000011610 */
[-C--:B----4-:R-:W-:Y:S02]  /*2510*/  SHF.R.U32.HI R9, RZ, R8.reuse, R9 ;  /* 0x00000008ff097219 */ /* 0x090fe40000011609 */
[----:B------:R-:W-:Y:S02]  /*2520*/  SHF.R.U32.HI R5, RZ, R8, R5 ;  /* 0x00000008ff057219 */ /* 0x000fe40000011605 */
[----:B------:R-:W-:Y:S02]  /*2530*/  SEL R9, R0, R9, !P0 ;  /* 0x0000000900097207 */ /* 0x000fe40004000000 */
[----:B------:R-:W-:Y:S02]  /*2540*/  SHF.R.U32.HI R18, RZ, R7, R18 ;  /* 0x00000007ff127219 */ /* 0x000fe40000011612 */
[----:B---3--:R-:W-:-:S02]  /*2550*/  ISETP.NE.AND P1, PT, R14, 0x1, PT ;  /* 0x000000010e00780c */ /* 0x008fc40003f25270 */
[----:B------:R-:W-:Y:S02]  /*2560*/  SEL R5, R10, R5, !P0 ;  /* 0x000000050a057207 */ /* 0x000fe40004000000 */
[----:B------:R-:W-:Y:S02]  /*2570*/  SEL R15, R11, R16, !P1 ;  /* 0x000000100b0f7207 */ /* 0x000fe40004800000 */
[----:B------:R-:W-:Y:S01]  /*2580*/  SEL R7, R13, R18, !P1 ;  /* 0x000000120d077207 */ /* 0x000fe20004800000 */
[----:B-1----:R-:W-:-:S04]  /*2590*/  IMAD.HI.U32 R16, R9, R2, RZ ;  /* 0x0000000209107227 */ /* 0x002fc800078e00ff */
[----:B------:R-:W-:Y:S01]  /*25a0*/  IMAD.HI.U32 R6, R15, R2, RZ ;  /* 0x000000020f067227 */ /* 0x000fe200078e00ff */
[----:B------:R-:W-:-:S04]  /*25b0*/  @P2 SHF.R.U32.HI R9, RZ, R3, R16 ;  /* 0x00000003ff092219 */ /* 0x000fc80000011610 */
[----:B------:R-:W-:Y:S01]  /*25c0*/  @P2 SHF.R.U32.HI R15, RZ, R3, R6 ;  /* 0x00000003ff0f2219 */ /* 0x000fe20000011606 */
[----:B------:R-:W-:-:S04]  /*25d0*/  IMAD R9, R72, R9, RZ ;  /* 0x0000000948097224 */ /* 0x000fc800078e02ff */
[----:B------:R-:W-:Y:S01]  /*25e0*/  IMAD R6, R72, R15, RZ ;  /* 0x0000000f48067224 */ /* 0x000fe200078e02ff */
[C---:B------:R-:W-:Y:S02]  /*25f0*/  ISETP.GE.AND P0, PT, R5.reuse, R9, PT ;  /* 0x000000090500720c */ /* 0x040fe40003f06270 */
[----:B------:R-:W-:Y:S02]  /*2600*/  IADD3 R9, PT, PT, -R5, RZ, RZ ;  /* 0x000000ff05097210 */ /* 0x000fe40007ffe1ff */
[----:B------:R-:W-:Y:S01]  /*2610*/  ISETP.GE.OR P0, PT, R7, R6, P0 ;  /* 0x000000060700720c */ /* 0x000fe20000706670 */
[----:B------:R-:W-:-:S04]  /*2620*/  IMAD.HI.U32 R6, R5, R2, RZ ;  /* 0x0000000205067227 */ /* 0x000fc800078e00ff */
[----:B------:R-:W-:Y:S01]  /*2630*/  IMAD R9, R4, R9, R10 ;  /* 0x0000000904097224 */ /* 0x000fe200078e020a */
[----:B------:R-:W-:-:S04]  /*2640*/  SHF.R.U32.HI R6, RZ, R3, R6 ;  /* 0x00000003ff067219 */ /* 0x000fc80000011606 */
[----:B------:R-:W-:-:S03]  /*2650*/  SEL R6, R5, R6, !P2 ;  /* 0x0000000605067207 */ /* 0x000fc60005000000 */
[----:B------:R-:W-:-:S04]  /*2660*/  @!P0 IMAD.HI.U32 R8, R7, R2, RZ ;  /* 0x0000000207088227 */ /* 0x000fc800078e00ff */
[----:B------:R-:W-:Y:S01]  /*2670*/  IMAD.MOV R2, RZ, RZ, -R6 ;  /* 0x000000ffff027224 */ /* 0x000fe200078e0a06 */
[----:B------:R-:W-:-:S03]  /*2680*/  @!P0 SHF.R.U32.HI R8, RZ, R3, R8 ;  /* 0x00000003ff088219 */ /* 0x000fc60000011608 */
[----:B------:R-:W-:Y:S01]  /*2690*/  IMAD R2, R72, R2, R5 ;  /* 0x0000000248027224 */ /* 0x000fe200078e0205 */
        /* <DEDUP_REMOVED lines=9> */
.L_x_31:
[----:B------:R-:W1:Y:S02]  /*2730*/  LDCU UR4, c[0x0][0xb30] ;  /* 0x00016600ff0477ac */ /* 0x000e640008000800 */
[----:B-1----:R-:W-:-:S09]  /*2740*/  UISETP.NE.AND UP0, UPT, UR4, 0x1, UPT ;  /* 0x000000010400788c */ /* 0x002fd2000bf05270 */
[----:B------:R-:W-:Y:S05]  /*2750*/  BRA.U UP0, `(.L_x_32) ;  /* 0x0000000100407547 */ /* 0x000fea000b800000 */
[----:B------:R-:W1:Y:S08]  /*2760*/  LDC.64 R4, c[0x0][0xb10] ;  /* 0x0002c400ff047b82 */ /* 0x000e700000000a00 */
[----:B------:R-:W4:Y:S08]  /*2770*/  LDC.64 R2, c[0x0][0xb18] ;  /* 0x0002c600ff027b82 */ /* 0x000f300000000a00 */
[----:B------:R-:W2:Y:S08]  /*2780*/  LDC R6, c[0x0][0xb20] ;  /* 0x0002c800ff067b82 */ /* 0x000eb00000000800 */
[----:B------:R-:W3:Y:S01]  /*2790*/  LDC R8, c[0x0][0xb0c] ;  /* 0x0002c300ff087b82 */ /* 0x000ee20000000800 */
[----:B-1----:R-:W-:-:S05]  /*27a0*/  IMAD.HI.U32 R4, R13, R4, RZ ;  /* 0x000000040d047227 */ /* 0x002fca00078e00ff */
[----:B------:R-:W-:Y:S01]  /*27b0*/  SHF.R.U32.HI R4, RZ, R5, R4 ;  /* 0x00000005ff047219 */ /* 0x000fe20000011604 */
[----:B----4-:R-:W-:Y:S01]  /*27c0*/  IMAD.HI.U32 R3, R10, R3, RZ ;  /* 0x000000030a037227 */ /* 0x010fe200078e00ff */
[----:B------:R-:W-:-:S04]  /*27d0*/  ISETP.NE.AND P0, PT, R2, 0x1, PT ;  /* 0x000000010200780c */ /* 0x000fc80003f05270 */
[----:B--2---:R-:W-:-:S04]  /*27e0*/  SHF.R.U32.HI R3, RZ, R6, R3 ;  /* 0x00000006ff037219 */ /* 0x004fc80000011603 */
[----:B------:R-:W-:Y:S02]  /*27f0*/  SEL R3, R10, R3, !P0 ;  /* 0x000000030a037207 */ /* 0x000fe40004000000 */
[----:B---3--:R-:W-:-:S04]  /*2800*/  ISETP.NE.AND P1, PT, R8, 0x1, PT ;  /* 0x000000010800780c */ /* 0x008fc80003f25270 */
[----:B------:R-:W-:-:S05]  /*2810*/  SEL R4, R13, R4, !P1 ;  /* 0x000000040d047207 */ /* 0x000fca0004800000 */
[----:B------:R-:W-:Y:S02]  /*2820*/  IMAD.IADD R5, R3, 0x1, -R4 ;  /* 0x0000000103057824 */ /* 0x000fe400078e0a04 */
[----:B------:R-:W-:Y:S02]  /*2830*/  IMAD.IADD R3, R4, 0x1, -R3 ;  /* 0x0000000104037824 */ /* 0x000fe400078e0a03 */
[----:B------:R-:W-:Y:S02]  /*2840*/  IMAD R13, R5, R8, R13 ;  /* 0x00000008050d7224 */ /* 0x000fe400078e020d */
[----:B------:R-:W-:-:S07]  /*2850*/  IMAD R10, R3, R2, R10 ;  /* 0x00000002030a7224 */ /* 0x000fce00078e020a */
.L_x_32:
[----:B------:R-:W-:Y:S01]  /*2860*/  UMOV UR20, UR31 ;  /* 0x0000001f00147c82 */ /* 0x000fe20008000000 */
[----:B------:R-:W-:Y:S01]  /*2870*/  PLOP3.LUT P0, PT, PT, PT, PT, 0x80, 0x8 ;  /* 0x000000000008781c */ /* 0x000fe20003f0f070 */
[----:B------:R-:W-:Y:S01]  /*2880*/  IMAD.IADD R19, R13, 0x1, R176 ;  /* 0x000000010d137824 */ /* 0x000fe200078e02b0 */
[----:B------:R-:W-:Y:S01]  /*2890*/  LOP3.LUT R12, R12, 0x1, RZ, 0x3c, !PT ;  /* 0x000000010c0c7812 */ /* 0x000fe200078e3cff */
[----:B------:R-:W-:Y:S01]  /*28a0*/  IMAD.IADD R16, R10, 0x1, R145 ;  /* 0x000000010a107824 */ /* 0x000fe200078e0291 */
[----:B------:R-:W-:Y:S09]  /*28b0*/  @P3 BRA `(.L_x_33) ;  /* 0xffffffec00683947 */ /* 0x000ff2000383ffff */
[----:B------:R-:W-:Y:S01]  /*28c0*/  UIADD3 UR22, UPT, UPT, UR22, 0xc0, URZ ;  /* 0x000000c016167890 */ /* 0x000fe2000fffe0ff */
[----:B------:R-:W-:-:S03]  /*28d0*/  MOV R3, UR33 ;  /* 0x0000002100037c02 */ /* 0x000fc60008000f00 */
[----:B------:R-:W-:Y:S01]  /*28e0*/  ULEA UR4, UR32, UR22, 0x3 ;  /* 0x0000001620047291 */ /* 0x000fe2000f8e18ff */
[----:B------:R-:W-:-:S08]  /*28f0*/  SHF.L.U32 R3, R3, 0x1f, RZ ;  /* 0x0000001f03037819 */ /* 0x000fd000000006ff */
[----:B------:R-:W1:Y:S02]  /*2900*/  SYNCS.PHASECHK.TRANS64.TRYWAIT P0, [UR4], R3 ;  /* 0x00000003ff0075a7 */ /* 0x000e640008001104 */
[----:B-1----:R-:W-:Y:S05]  /*2910*/  @!P0 BRA `(.L_x_34) ;  /* 0x0000006800888947 */ /* 0x002fea0003800000 */
.L_x_124:
[----:B------:R-:W-:-:S04]  /*2920*/  UIADD3 UR6, UPT, UPT, UR32, 0x1, URZ ;  /* 0x0000000120067890 */ /* 0x000fc8000fffe0ff */
[----:B------:R-:W-:-:S04]  /*2930*/  UISETP.NE.AND UP0, UPT, UR6, 0x18, UPT ;  /* 0x000000180600788c */ /* 0x000fc8000bf05270 */
[----:B------:R-:W-:Y:S02]  /*2940*/  USEL UR5, URZ, 0x1, UP0 ;  /* 0x00000001ff057887 */ /* 0x000fe40008000000 */
[----:B------:R-:W-:Y:S02]  /*2950*/  USEL UR6, UR6, URZ, UP0 ;  /* 0x000000ff06067287 */ /* 0x000fe40008000000 */
[----:B------:R-:W-:Y:S02]  /*2960*/  ULOP3.LUT UR5, UR33, UR5, URZ, 0x3c, !UPT ;  /* 0x0000000521057292 */ /* 0x000fe4000f8e3cff */
[----:B------:R-:W-:-:S04]  /*2970*/  ULEA UR4, UR6, UR22, 0x3 ;  /* 0x0000001606047291 */ /* 0x000fc8000f8e18ff */
[----:B-1----:R-:W-:-:S04]  /*2980*/  MOV R3, UR5 ;  /* 0x0000000500037c02 */ /* 0x002fc80008000f00 */
[----:B------:R-:W-:-:S04]  /*2990*/  SHF.L.U32 R3, R3, 0x1f, RZ ;  /* 0x0000001f03037819 */ /* 0x000fc800000006ff */
[----:B------:R-:W1:Y:S02]  /*29a0*/  SYNCS.PHASECHK.TRANS64.TRYWAIT P0, [UR4], R3 ;  /* 0x00000003ff0075a7 */ /* 0x000e640008001104 */
[----:B-1----:R-:W-:Y:S05]  /*29b0*/  @!P0 BRA `(.L_x_35) ;  /* 0x0000006800788947 */ /* 0x002fea0003800000 */
.L_x_126:
        /* <DEDUP_REMOVED lines=10> */
.L_x_128:
        /* <DEDUP_REMOVED lines=10> */
.L_x_130:
        /* <DEDUP_REMOVED lines=10> */
.L_x_132:
        /* <DEDUP_REMOVED lines=10> */
.L_x_134:
        /* <DEDUP_REMOVED lines=10> */
.L_x_136:
        /* <DEDUP_REMOVED lines=10> */
.L_x_138:
        /* <DEDUP_REMOVED lines=10> */
.L_x_140:
        /* <DEDUP_REMOVED lines=10> */
.L_x_142:
        /* <DEDUP_REMOVED lines=10> */
.L_x_144:
        /* <DEDUP_REMOVED lines=10> */
.L_x_146:
        /* <DEDUP_REMOVED lines=10> */
.L_x_148:
        /* <DEDUP_REMOVED lines=10> */
.L_x_150:
        /* <DEDUP_REMOVED lines=10> */
.L_x_152:
        /* <DEDUP_REMOVED lines=10> */
.L_x_154:
        /* <DEDUP_REMOVED lines=10> */
.L_x_156:
        /* <DEDUP_REMOVED lines=10> */
.L_x_158:
        /* <DEDUP_REMOVED lines=10> */
.L_x_160:
        /* <DEDUP_REMOVED lines=10> */
.L_x_162:
        /* <DEDUP_REMOVED lines=10> */
.L_x_164:
        /* <DEDUP_REMOVED lines=10> */
.L_x_166:
        /* <DEDUP_REMOVED lines=10> */
.L_x_168:
[----:B------:R-:W-:-:S04]  /*36e0*/  UIADD3 UR6, UPT, UPT, UR6, 0x1, URZ ;  /* 0x0000000106067890 */ /* 0x000fc8000fffe0ff */
[----:B------:R-:W-:-:S04]  /*36f0*/  UISETP.NE.AND UP0, UPT, UR6, 0x18, UPT ;  /* 0x000000180600788c */ /* 0x000fc8000bf05270 */
[----:B------:R-:W-:Y:S02]  /*3700*/  USEL UR4, URZ, 0x1, UP0 ;  /* 0x00000001ff047887 */ /* 0x000fe40008000000 */
[----:B------:R-:W-:Y:S02]  /*3710*/  USEL UR6, UR6, URZ, UP0 ;  /* 0x000000ff06067287 */ /* 0x000fe40008000000 */
[----:B------:R-:W-:Y:S02]  /*3720*/  ULOP3.LUT UR4, UR5, UR4, URZ, 0x3c, !UPT ;  /* 0x0000000405047292 */ /* 0x000fe4000f8e3cff */
[----:B------:R-:W-:-:S04]  /*3730*/  ULEA UR6, UR6, UR22, 0x3 ;  /* 0x0000001606067291 */ /* 0x000fc8000f8e18ff */
[----:B------:R-:W-:Y:S02]  /*3740*/  IMAD.U32 R2, RZ, RZ, UR4 ;  /* 0x00000004ff027e24 */ /* 0x000fe4000f8e00ff */
[----:B-1----:R-:W-:-:S03]  /*3750*/  MOV R0, UR6 ;  /* 0x0000000600007c02 */ /* 0x002fc60008000f00 */
[----:B------:R-:W-:-:S07]  /*3760*/  SHF.L.U32 R3, R2, 0x1f, RZ ;  /* 0x0000001f02037819 */ /* 0x000fce00000006ff */
.L_x_57:
[----:B-1----:R1:W4:Y:S02]  /*3770*/  SYNCS.PHASECHK.TRANS64.TRYWAIT P0, [R0+URZ], R3 ;  /* 0x00000003000075a7 */ /* 0x00232400080011ff */
[----:B----4-:R-:W-:Y:S05]  /*3780*/  @!P0 NANOSLEEP.SYNCS 0x989680 ;  /* 0x009896800000895d */ /* 0x010fea0003900000 */
[----:B------:R-:W4:Y:S02]  /*3790*/  @!P0 SYNCS.PHASECHK.TRANS64 P0, [R0+URZ], R3 ;  /* 0x00000003000085a7 */ /* 0x000f2400080010ff */
[----:B----4-:R-:W-:Y:S05]  /*37a0*/  @P0 EXIT ;  /* 0x000000000000094d */ /* 0x010fea0003800000 */
[----:B------:R-:W-:Y:S05]  /*37b0*/  BRA `(.L_x_57) ;  /* 0xfffffffc00ec7947 */ /* 0x000fea000383ffff */
.L_x_17:
[----:B------:R-:W-:-:S04]  /*37c0*/  UISETP.NE.AND UP1, UPT, UR45, URZ, UPT ;  /* 0x000000ff2d00728c */ /* 0x000fc8000bf25270 */
[----:B------:R-:W-:-:S09]  /*37d0*/  UISETP.NE.OR UP1, UPT, UR8, 0x1, UP1 ;  /* 0x000000010800788c */ /* 0x000fd20008f25670 */
[----:B------:R-:W-:Y:S05]  /*37e0*/  BRA.U UP1, `(.L_x_58) ;  /* 0x0000000101b07547 */ /* 0x000fea000b800000 */
[----:B------:R-:W-:Y:S01]  /*37f0*/  UMOV UR4, 0x400 ;  /* 0x0000040000047882 */ /* 0x000fe20000000000 */
[----:B------:R-:W-:Y:S01]  /*3800*/  HFMA2 R3, -RZ, RZ, 0, 5.9604644775390625e-08 ;  /* 0x00000001ff037431 */ /* 0x000fe200000001ff */
[----:B------:R-:W-:Y:S01]  /*3810*/  ULEA UR45, UR45, UR4, 0x18 ;  /* 0x000000042d2d7291 */ /* 0x000fe2000f8ec0ff */
[----:B------:R-:W-:Y:S01]  /*3820*/  ISETP.NE.AND P0, PT, R2, RZ, PT ;  /* 0x000000ff0200720c */ /* 0x000fe20003f05270 */
[----:B------:R-:W-:Y:S02]  /*3830*/  IMAD.MOV.U32 R8, RZ, RZ, RZ ;  /* 0x000000ffff087224 */ /* 0x000fe400078e00ff */
[----:B------:R-:W-:Y:S02]  /*3840*/  UIADD3 UR6, UPT, UPT, UR45, 0x1b8, URZ ;  /* 0x000001b82d067890 */ /* 0x000fe4000fffe0ff */
[----:B------:R-:W-:Y:S02]  /*3850*/  UIADD3 UR7, UPT, UPT, UR45, 0x1b0, URZ ;  /* 0x000001b02d077890 */ /* 0x000fe4000fffe0ff */
[----:B------:R-:W-:-:S12]  /*3860*/  UPRMT UR6, URZ, 0x654, UR6 ;  /* 0x00000654ff067896 */ /* 0x000fd80008000006 */
.L_x_61:
[----:B------:R-:W-:Y:S01]  /*3870*/  SHF.L.U32 R7, R3, 0x1f, RZ ;  /* 0x0000001f03077819 */ /* 0x000fe200000006ff */
[----:B------:R-:W-:Y:S02]  /*3880*/  IMAD.U32 R9, RZ, RZ, UR7 ;  /* 0x00000007ff097e24 */ /* 0x000fe4000f8e00ff */
[----:B------:R-:W-:Y:S01]  /*3890*/  @!P0 IMAD.MOV.U32 R5, RZ, RZ, 0x10 ;  /* 0x00000010ff058424 */ /* 0x000fe200078e00ff */
[----:B------:R-:W1:Y:S02]  /*38a0*/  SYNCS.PHASECHK.TRANS64.TRYWAIT P1, [UR45+0x1b8], R7 ;  /* 0x0001b807ff0075a7 */ /* 0x000e64000802112d */
[----:B------:R-:W-:-:S04]  /*38b0*/  PRMT R9, R2, 0x654, R9 ;  /* 0x0000065402097816 */ /* 0x000fc80000000009 */
[----:B------:R-:W-:Y:S01]  /*38c0*/  SEL R0, R9, R0, !P0 ;  /* 0x0000000009007207 */ /* 0x000fe20004000000 */
[----:B-1----:R-:W-:Y:S06]  /*38d0*/  @!P1 BRA `(.L_x_59) ;  /* 0x0000006000c09947 */ /* 0x002fec0003800000 */
.L_x_170:
[----:B------:R-:W-:Y:S01]  /*38e0*/  UIADD3 UR4, UPT, UPT, UR45, 0x1f0, URZ ;  /* 0x000001f02d047890 */ /* 0x000fe2000fffe0ff */
[----:B------:R2:W-:Y:S01]  /*38f0*/  @!P0 SYNCS.ARRIVE.TRANS64.RED RZ, [R0+URZ], R5 ;  /* 0x0000000500ff89a7 */ /* 0x0005e200080004ff */
[----:B------:R-:W-:Y:S01]  /*3900*/  UIADD3 UR5, UPT, UPT, UR45, 0x1b0, URZ ;  /* 0x000001b02d057890 */ /* 0x000fe2000fffe0ff */
[----:B------:R-:W-:-:S08]  /*3910*/  LOP3.LUT R3, R3, 0x1, RZ, 0x3c, !PT ;  /* 0x0000000103037812 */ /* 0x000fd000078e3cff */
[----:B------:R-:W-:Y:S06]  /*3920*/  UGETNEXTWORKID.BROADCAST [UR4], [UR5] ;  /* 0x00000000040073ca */ /* 0x000fec0008000100 */
[----:B--2---:R-:W-:-:S04]  /*3930*/  SHF.L.U32 R5, R8, 0x1f, RZ ;  /* 0x0000001f08057819 */ /* 0x004fc800000006ff */
[----:B------:R-:W2:Y:S02]  /*3940*/  SYNCS.PHASECHK.TRANS64.TRYWAIT P1, [UR45+0x1b0], R5 ;  /* 0x0001b005ff0075a7 */ /* 0x000ea4000802112d */
[----:B--2---:R-:W-:Y:S05]  /*3950*/  @!P1 BRA `(.L_x_60) ;  /* 0x0000006000b89947 */ /* 0x004fea0003800000 */
.L_x_172:
[----:B-1----:R-:W1:Y:S01]  /*3960*/  LDS.128 R4, [UR45+0x1f0] ;  /* 0x0001f02dff047984 */ /* 0x002e620008000c00 */
[----:B------:R-:W-:Y:S01]  /*3970*/  LOP3.LUT R8, R8, 0x1, RZ, 0x3c, !PT ;  /* 0x0000000108087812 */ /* 0x000fe200078e3cff */
[----:B------:R-:W-:Y:S01]  /*3980*/  @!PT LDS RZ, [RZ] ;  /* 0x00000000fffff984 */ /* 0x000fe20000000800 */
[----:B------:R-:W-:Y:S01]  /*3990*/  @!PT LDS RZ, [RZ] ;  /* 0x00000000fffff984 */ /* 0x000fe20000000800 */
[----:B------:R-:W-:Y:S01]  /*39a0*/  @!PT LDS RZ, [RZ] ;  /* 0x00000000fffff984 */ /* 0x000fe20000000800 */
[----:B------:R-:W-:Y:S01]  /*39b0*/  @!PT LDS RZ, [RZ] ;  /* 0x00000000fffff984 */ /* 0x000fe20000000800 */
[----:B------:R2:W-:Y:S06]  /*39c0*/  MEMBAR.ALL.CTA ;  /* 0x0000000000007992 */ /* 0x0005ec0000008000 */
[----:B--2---:R-:W2:Y:S02]  /*39d0*/  FENCE.VIEW.ASYNC.S ;  /* 0x00000000000073c6 */ /* 0x004ea40000000000 */
[----:B--2---:R-:W-:Y:S01]  /*39e0*/  SYNCS.ARRIVE.TRANS64.RED.A1T0 RZ, [UR6], RZ ;  /* 0x000000ffffff79a7 */ /* 0x004fe20008100406 */
[----:B-1----:R-:W-:-:S13]  /*39f0*/  LOP3.LUT P1, RZ, R6, 0x1, RZ, 0xc0, !PT ;  /* 0x0000000106ff7812 */ /* 0x002fda000782c0ff */
[----:B------:R-:W-:Y:S05]  /*3a00*/  @P1 BRA `(.L_x_61) ;  /* 0xfffffffc00981947 */ /* 0x000fea000383ffff */
[----:B------:R-:W-:-:S04]  /*3a10*/  SHF.L.U32 R0, R3, 0x1f, RZ ;  /* 0x0000001f03007819 */ /* 0x000fc800000006ff */
[----:B------:R-:W1:Y:S02]  /*3a20*/  SYNCS.PHASECHK.TRANS64 P0, [UR45+0x1b8], R0 ;  /* 0x0001b800ff0075a7 */ /* 0x000e64000800102d */
[----:B-1----:R-:W-:Y:S05]  /*3a30*/  @P0 EXIT ;  /* 0x000000000000094d */ /* 0x002fea0003800000 */
[----:B------:R-:W-:-:S07]  /*3a40*/  MOV R0, UR45 ;  /* 0x0000002d00007c02 */ /* 0x000fce0008000f00 */
.L_x_62:
[----:B-1----:R-:W-:-:S04]  /*3a50*/  SHF.L.U32 R5, R3, 0x1f, RZ ;  /* 0x0000001f03057819 */ /* 0x002fc800000006ff */
[----:B------:R1:W2:Y:S03]  /*3a60*/  SYNCS.PHASECHK.TRANS64.TRYWAIT P0, [R0+URZ+0x1b8], R5 ;  /* 0x0001b805000075a7 */ /* 0x0002a600080011ff */
[----:B--2---:R-:W-:Y:S05]  /*3a70*/  @!P0 NANOSLEEP.SYNCS 0x989680 ;  /* 0x009896800000895d */ /* 0x004fea0003900000 */
[----:B------:R-:W2:Y:S02]  /*3a80*/  @!P0 SYNCS.PHASECHK.TRANS64 P0, [R0+URZ+0x1b8], R5 ;  /* 0x0001b805000085a7 */ /* 0x000ea400080010ff */
[----:B--2---:R-:W-:Y:S05]  /*3a90*/  @P0 EXIT ;  /* 0x000000000000094d */ /* 0x004fea0003800000 */
[----:B------:R-:W-:Y:S05]  /*3aa0*/  BRA `(.L_x_62) ;  /* 0xfffffffc00e87947 */ /* 0x000fea000383ffff */
.L_x_58:
[----:B------:R-:W-:-:S09]  /*3ab0*/  UISETP.NE.AND UP1, UPT, UR8, URZ, UPT ;  /* 0x000000ff0800728c */ /* 0x000fd2000bf25270 */
[----:B------:R-:W-:Y:S05]  /*3ac0*/  BRA.U UP1, `(.L_x_63) ;  /* 0x0000000d01147547 */ /* 0x000fea000b800000 */
[----:B------:R-:W-:Y:S01]  /*3ad0*/  UMOV UR4, 0x40 ;  /* 0x0000004000047882 */ /* 0x000fe20000000000 */
[----:B------:R-:W-:Y:S01]  /*3ae0*/  NOP ;  /* 0x0000000000007918 */ /* 0x000fe20000000000 */
[----:B------:R-:W-:Y:S01]  /*3af0*/  ULEA UR4, UR45, UR4, 0x18 ;  /* 0x000000042d047291 */ /* 0x000fe2000f8ec0ff */
[----:B------:R-:W-:Y:S02]  /*3b00*/  UMOV UR5, 0x400 ;  /* 0x0000040000057882 */ /* 0x000fe40000000000 */
[----:B------:R-:W-:-:S06]  /*3b10*/  ULEA UR45, UR45, UR5, 0x18 ;  /* 0x000000052d2d7291 */ /* 0x000fcc000f8ec0ff */
[----:B------:R-:W1:Y:S02]  /*3b20*/  LDS.U8 R0, [UR4+0x1c] ;  /* 0x00001c04ff007984 */ /* 0x000e640008000000 */
[----:B-1----:R-:W-:-:S13]  /*3b30*/  ISETP.NE.AND P0, PT, R0, RZ, PT ;  /* 0x000000ff0000720c */ /* 0x002fda0003f05270 */
[----:B------:R-:W-:Y:S05]  /*3b40*/  @P0 BRA `(.L_x_64) ;  /* 0x0000000000580947 */ /* 0x000fea0003800000 */
[----:B------:R-:W-:-:S13]  /*3b50*/  ELECT P0, URZ, PT ;  /* 0x0000000000ff782f */ /* 0x000fda0003800000 */
[----:B------:R-:W-:Y:S05]  /*3b60*/  @!P0 BRA `(.L_x_65) ;  /* 0x0000000000608947 */ /* 0x000fea0003800000 */
[----:B------:R-:W-:Y:S01]  /*3b70*/  UMOV UR5, 0x10 ;  /* 0x0000001000057882 */ /* 0x000fe20000000000 */
[----:B------:R-:W-:Y:S01]  /*3b80*/  HFMA2 R0, -RZ, RZ, 0, 5.9604644775390625e-08 ;  /* 0x00000001ff007431 */ /* 0x000fe200000001ff */
[----:B------:R-:W-:-:S03]  /*3b90*/  MOV R2, 0xffff ;  /* 0x0000ffff00027802 */ /* 0x000fc60000000f00 */
[----:B------:R-:W-:Y:S04]  /*3ba0*/  DEPBAR.LE SB1, 0x36 ;  /* 0x00009d800000791a */ /* 0x000fe80000000000 */
[----:B------:R-:W1:Y:S02]  /*3bb0*/  UTCATOMSWS.FIND_AND_SET.ALIGN UP0, UR5, UR5 ;  /* 0x00000005000575e3 */ /* 0x000e640008000800 */
[----:B-1----:R-:W-:Y:S01]  /*3bc0*/  MOV R3, UR5 ;  /* 0x0000000500037c02 */ /* 0x002fe20008000f00 */
[----:B------:R-:W-:Y:S06]  /*3bd0*/  BRA.U UP0, `(.L_x_66) ;  /* 0x0000000100187547 */ /* 0x000fec000b800000 */
.L_x_67:
[----:B------:R-:W-:Y:S05]  /*3be0*/  NANOSLEEP 0x64 ;  /* 0x000000640000795d */ /* 0x000fea0003800000 */
[----:B------:R-:W-:-:S05]  /*3bf0*/  UMOV UR5, 0x10 ;  /* 0x0000001000057882 */ /* 0x000fca0000000000 */
[----:B------:R-:W-:Y:S04]  /*3c00*/  DEPBAR.LE SB1, 0x36 ;  /* 0x00009d800000791a */ /* 0x000fe80000000000 */
[----:B------:R-:W1:Y:S02]  /*3c10*/  UTCATOMSWS.FIND_AND_SET.ALIGN UP0, UR5, UR5 ;  /* 0x00000005000575e3 */ /* 0x000e640008000800 */
[----:B-1----:R-:W-:Y:S01]  /*3c20*/  MOV R3, UR5 ;  /* 0x0000000500037c02 */ /* 0x002fe20008000f00 */
[----:B------:R-:W-:Y:S05]  /*3c30*/  BRA.U !UP0, `(.L_x_67) ;  /* 0xfffffffd08e87547 */ /* 0x000fea000b83ffff */
.L_x_66:
[-C--:B------:R-:W-:Y:S02]  /*3c40*/  SHF.L.U32 R2, R2, R3.reuse, RZ ;  /* 0x0000000302027219 */ /* 0x080fe400000006ff */
[----:B------:R-:W-:Y:S01]  /*3c50*/  SHF.L.U32 R0, R0, R3, RZ ;  /* 0x0000000300007219 */ /* 0x000fe200000006ff */
[----:B------:R-:W-:Y:S02]  /*3c60*/  IMAD.SHL.U32 R3, R3, 0x20, RZ ;  /* 0x0000002003037824 */ /* 0x000fe400078e00ff */
[----:B------:R1:W-:Y:S04]  /*3c70*/  ATOMS.OR RZ, [UR4+0x14], R2 ;  /* 0x00001402ffff798c */ /* 0x0003e8000b000004 */
[----:B------:R1:W-:Y:S04]  /*3c80*/  ATOMS.OR RZ, [UR4+0x18], R0 ;  /* 0x00001800ffff798c */ /* 0x0003e8000b000004 */
[----:B------:R1:W-:Y:S01]  /*3c90*/  STS [UR45+0x200], R3 ;  /* 0x00020003ff007988 */ /* 0x0003e2000800082d */
[----:B------:R-:W-:Y:S05]  /*3ca0*/  BRA `(.L_x_65) ;  /* 0x0000000000107947 */ /* 0x000fea0003800000 */
.L_x_64:
[----:B------:R-:W-:Y:S02]  /*3cb0*/  MOV R0, 0xffffffff ;  /* 0xffffffff00007802 */ /* 0x000fe40000000f00 */
[----:B------:R-:W-:-:S03]  /*3cc0*/  MOV R2, 0x3cf0 ;  /* 0x00003cf000027802 */ /* 0x000fc60000000f00 */
[----:B------:R1:W-:Y:S04]  /*3cd0*/  STS [UR45+0x200], R0 ;  /* 0x00020000ff007988 */ /* 0x0003e8000800082d */
[----:B-1-3-5:R-:W-:Y:S05]  /*3ce0*/  CALL.REL.NOINC `($__internal_1_$__cuda_sm10x_tcgen05_guardrail_trap_phase_invalid_during_alloc) ;  /* 0x00000064003c7944 */ /* 0x02afea0003c00000 */
.L_x_65:
[----:B------:R-:W-:Y:S05]  /*3cf0*/  WARPSYNC.ALL ;  /* 0x0000000000007948 */ /* 0x000fea0003800000 */
[----:B------:R-:W2:Y:S01]  /*3d00*/  S2UR UR6, SR_CgaCtaId ;  /* 0x00000000000679c3 */ /* 0x000ea20000008800 */
[----:B------:R-:W-:Y:S01]  /*3d10*/  UMOV UR4, 0x400 ;  /* 0x0000040000047882 */ /* 0x000fe20000000000 */
[----:B------:R-:W-:-:S06]  /*3d20*/  NOP ;  /* 0x0000000000007918 */ /* 0x000fcc0000000000 */
[----:B------:R-:W-:Y:S06]  /*3d30*/  BAR.ARV 0x6, 0xa0 ;  /* 0x0182800000007b1d */ /* 0x000fec0000002000 */
[----:B------:R-:W-:Y:S01]  /*3d40*/  IMAD.MOV.U32 R8, RZ, RZ, 0x1 ;  /* 0x00000001ff087424 */ /* 0x000fe200078e00ff */
[----:B------:R-:W-:Y:S01]  /*3d50*/  UMOV UR14, URZ ;  /* 0x000000ff000e7c82 */ /* 0x000fe20008000000 */
[----:B------:R-:W-:Y:S01]  /*3d60*/  UMOV UR13, URZ ;  /* 0x000000ff000d7c82 */ /* 0x000fe20008000000 */
[----:B------:R-:W-:Y:S01]  /*3d70*/  UMOV UR18, 0x0 ;  /* 0x0000000000127882 */ /* 0x000fe20000000000 */
[----:B------:R-:W-:Y:S01]  /*3d80*/  UMOV UR19, 0x8210010 ;  /* 0x0821001000137882 */ /* 0x000fe20000000000 */
[----:B--2---:R-:W-:Y:S01]  /*3d90*/  ULEA UR6, UR6, UR4, 0x18 ;  /* 0x0000000406067291 */ /* 0x004fe2000f8ec0ff */
[----:B------:R-:W2:Y:S03]  /*3da0*/  LDCU.64 UR4, c[0x0][0x388] ;  /* 0x00007100ff0477ac */ /* 0x000ea60008000a00 */
[----:B------:R-:W-:-:S02]  /*3db0*/  UIADD3 UR9, UPT, UPT, UR6, 0x8600, URZ ;  /* 0x0000860006097890 */ /* 0x000fc4000fffe0ff */
[----:B------:R-:W-:-:S03]  /*3dc0*/  UIADD3 UR16, UPT, UPT, UR6, 0x20600, URZ ;  /* 0x0002060006107890 */ /* 0x000fc6000fffe0ff */
[----:B------:R-:W1:Y:S01]  /*3dd0*/  LDS R9, [UR6+0x200] ;  /* 0x00020006ff097984 */ /* 0x000e620008000800 */
[----:B------:R-:W-:Y:S02]  /*3de0*/  USHF.R.U32.HI UR9, URZ, 0x4, UR9 ;  /* 0x00000004ff097899 */ /* 0x000fe40008011609 */
[----:B------:R-:W-:Y:S02]  /*3df0*/  USHF.R.U32.HI UR16, URZ, 0x4, UR16 ;  /* 0x00000004ff107899 */ /* 0x000fe40008011610 */
[----:B------:R-:W-:Y:S02]  /*3e00*/  ULOP3.LUT UR9, UR9, 0x3fff, URZ, 0xc0, !UPT ;  /* 0x00003fff09097892 */ /* 0x000fe4000f8ec0ff */
[----:B------:R-:W-:Y:S02]  /*3e10*/  ULOP3.LUT UR16, UR16, 0x3fff, URZ, 0xc0, !UPT ;  /* 0x00003fff10107892 */ /* 0x000fe4000f8ec0ff */
[----:B------:R-:W-:Y:S02]  /*3e20*/  ULOP3.LUT UR9, UR9, 0x10000, URZ, 0xfc, !UPT ;  /* 0x0001000009097892 */ /* 0x000fe4000f8efcff */
[----:B--2---:R-:W-:Y:S01]  /*3e30*/  UIADD3 UR8, UPT, UPT, UR4, 0x1f, URZ ;  /* 0x0000001f04087890 */ /* 0x004fe2000fffe0ff */
[----:B------:R-:W2:Y:S03]  /*3e40*/  LDCU UR4, c[0x0][0x390] ;  /* 0x00007200ff0477ac */ /* 0x000ea60008000800 */
[----:B------:R-:W-:-:S04]  /*3e50*/  USHF.R.S32.HI UR7, URZ, 0x1f, UR8 ;  /* 0x0000001fff077899 */ /* 0x000fc80008011408 */
[----:B------:R-:W-:-:S04]  /*3e60*/  ULEA.HI UR7, UR7, UR8, URZ, 0x5 ;  /* 0x0000000807077291 */ /* 0x000fc8000f8f28ff */
[----:B------:R-:W-:-:S04]  /*3e70*/  USHF.R.S32.HI UR7, URZ, 0x5, UR7 ;  /* 0x00000005ff077899 */ /* 0x000fc80008011407 */
[----:B------:R-:W-:Y:S02]  /*3e80*/  UIMAD UR7, UR7, UR5, URZ ;  /* 0x00000005070772a4 */ /* 0x000fe4000f8e02ff */
[----:B------:R-:W-:Y:S02]  /*3e90*/  UIADD3 UR5, UPT, UPT, UR6, 0x1b8, URZ ;  /* 0x000001b806057890 */ /* 0x000fe4000fffe0ff */
[----:B--2---:R-:W-:Y:S02]  /*3ea0*/  UIMAD UR4, UR7, UR4, URZ ;  /* 0x00000004070472a4 */ /* 0x004fe4000f8e02ff */
[----:B------:R-:W-:Y:S02]  /*3eb0*/  UPRMT UR5, URZ, 0x654, UR5 ;  /* 0x00000654ff057896 */ /* 0x000fe40008000005 */
[----:B------:R-:W-:Y:S02]  /*3ec0*/  UIADD3 UR15, UPT, UPT, UR4, -0x1, URZ ;  /* 0xffffffff040f7890 */ /* 0x000fe4000fffe0ff */
[----:B------:R-:W-:Y:S01]  /*3ed0*/  UISETP.GE.AND UP2, UPT, UR4, 0x1, UPT ;  /* 0x000000010400788c */ /* 0x000fe2000bf46270 */
[C---:B-1----:R-:W-:Y:S01]  /*3ee0*/  VIADD R3, R9.reuse, 0x80 ;  /* 0x0000008009037836 */ /* 0x042fe20000000000 */
[----:B------:R-:W-:-:S04]  /*3ef0*/  LOP3.LUT R2, R9, 0xffff, RZ, 0xc0, !PT ;  /* 0x0000ffff09027812 */ /* 0x000fc800078ec0ff */
[----:B------:R-:W-:-:S05]  /*3f00*/  LOP3.LUT R3, R3, 0xffff, RZ, 0xc0, !PT ;  /* 0x0000ffff03037812 */ /* 0x000fca00078ec0ff */
[----:B------:R1:W-:Y:S02]  /*3f10*/  STL.64 [R1], R2 ;  /* 0x0000000201007387 */ /* 0x0003e40000100a00 */
[----:B-1----:R-:W-:-:S07]  /*3f20*/  CS2R R2, SRZ ;  /* 0x0000000000027805 */ /* 0x002fce000001ff00 */
.L_x_74:
[----:B-1----:R-:W-:-:S04]  /*3f30*/  SHF.L.U32 R5, R3, 0x1f, RZ ;  /* 0x0000001f03057819 */ /* 0x002fc800000006ff */
[----:B------:R-:W1:Y:S02]  /*3f40*/  SYNCS.PHASECHK.TRANS64.TRYWAIT P0, [UR6+0x1b0], R5 ;  /* 0x0001b005ff0075a7 */ /* 0x000e640008001106 */
[----:B-12---:R-:W-:Y:S05]  /*3f50*/  @!P0 BRA `(.L_x_68) ;  /* 0x0000005c00508947 */ /* 0x006fea0003800000 */
.L_x_174:
[----:B-1----:R-:W1:Y:S01]  /*3f60*/  LDS.128 R4, [UR6+0x1f0] ;  /* 0x0001f006ff047984 */ /* 0x002e620008000c00 */
[----:B------:R-:W-:Y:S01]  /*3f70*/  ULEA UR8, UR14, UR6, 0x3 ;  /* 0x000000060e087291 */ /* 0x000fe2000f8e18ff */
[----:B------:R-:W-:Y:S01]  /*3f80*/  SHF.L.U32 R0, R8, 0x1f, RZ ;  /* 0x0000001f08007819 */ /* 0x000fe200000006ff */
[----:B------:R-:W-:Y:S01]  /*3f90*/  @!PT LDS RZ, [RZ] ;  /* 0x00000000fffff984 */ /* 0x000fe20000000800 */
[----:B------:R-:W-:Y:S01]  /*3fa0*/  @!PT LDS RZ, [RZ] ;  /* 0x00000000fffff984 */ /* 0x000fe20000000800 */
[----:B------:R-:W-:Y:S01]  /*3fb0*/  @!PT LDS RZ, [RZ] ;  /* 0x00000000fffff984 */ /* 0x000fe20000000800 */
[----:B------:R-:W-:Y:S01]  /*3fc0*/  @!PT LDS RZ, [RZ] ;  /* 0x00000000fffff984 */ /* 0x000fe20000000800 */
[----:B------:R2:W-:Y:S06]  /*3fd0*/  MEMBAR.ALL.CTA ;  /* 0x0000000000007992 */ /* 0x0005ec0000008000 */
[----:B--2---:R-:W2:Y:S02]  /*3fe0*/  FENCE.VIEW.ASYNC.S ;  /* 0x00000000000073c6 */ /* 0x004ea40000000000 */
[----:B--2---:R-:W-:Y:S01]  /*3ff0*/  SYNCS.ARRIVE.TRANS64.RED.A1T0 RZ, [UR5], RZ ;  /* 0x000000ffffff79a7 */ /* 0x004fe20008100405 */
[----:B------:R-:W2:Y:S01]  /*4000*/  SYNCS.PHASECHK.TRANS64.TRYWAIT P0, [UR8+0x1d0], R0 ;  /* 0x0001d000ff0075a7 */ /* 0x000ea20008001108 */
[----:B-1----:R-:W-:Y:S01]  /*4010*/  LOP3.LUT P2, RZ, R6, 0x1, RZ, 0xc0, !PT ;  /* 0x0000000106ff7812 */ /* 0x002fe2000784c0ff */
[----:B--2---:R-:W-:-:S12]  /*4020*/  @!P0 BRA `(.L_x_69) ;  /* 0x0000005c00348947 */ /* 0x004fd80003800000 */
.L_x_176:
[----:B------:R-:W-:Y:S05]  /*4030*/  BRA.U !UP2, `(.L_x_70) ;  /* 0x000000010aa87547 */ /* 0x000fea000b800000 */
[----:B-1----:R-:W-:Y:S01]  /*4040*/  IMAD.U32 R0, RZ, RZ, UR14 ;  /* 0x0000000eff007e24 */ /* 0x002fe2000f8e00ff */
[----:B------:R-:W-:-:S04]  /*4050*/  ULEA UR4, UR13, UR6, 0x3 ;  /* 0x000000060d047291 */ /* 0x000fc8000f8e18ff */
[----:B------:R-:W-:Y:S02]  /*4060*/  LEA R4, R0, R1, 0x2 ;  /* 0x0000000100047211 */ /* 0x000fe400078e10ff */
[----:B------:R-:W-:-:S04]  /*4070*/  SHF.L.U32 R0, R2, 0x1f, RZ ;  /* 0x0000001f02007819 */ /* 0x000fc800000006ff */
[----:B------:R-:W5:Y:S01]  /*4080*/  LDL R4, [R4] ;  /* 0x0000000004047983 */ /* 0x000f620000100800 */
[----:B------:R1:W2:Y:S01]  /*4090*/  SYNCS.PHASECHK.TRANS64.TRYWAIT P1, [UR4], R0 ;  /* 0x00000000ff0075a7 */ /* 0x0002a20008021104 */
[----:B------:R-:W-:Y:S01]  /*40a0*/  UPLOP3.LUT UP3, UPT, UPT, UPT, UPT, 0x40, 0x4 ;  /* 0x000000000004789c */ /* 0x000fe20003f6e870 */
[----:B------:R-:W-:Y:S01]  /*40b0*/  UMOV UR12, UR15 ;  /* 0x0000000f000c7c82 */ /* 0x000fe20008000000 */
[----:B------:R-:W-:-:S09]  /*40c0*/  UMOV UR11, UR13 ;  /* 0x0000000d000b7c82 */ /* 0x000fd20008000000 */
.L_x_73:
[----:B------:R-:W-:Y:S01]  /*40d0*/  ULEA UR7, UR11, UR6, 0x3 ;  /* 0x000000060b077291 */ /* 0x000fe2000f8e18ff */
[----:B-12-4-:R-:W-:Y:S11]  /*40e0*/  @P1 BRA `(.L_x_71) ;  /* 0x00000000000c1947 */ /* 0x016ff60003800000 */
[----:B------:R-:W-:Y:S04]  /*40f0*/  SHF.L.U32 R5, R2, 0x1f, RZ ;  /* 0x0000001f02057819 */ /* 0x000fe800000006ff */
[----:B------:R-:W2:Y:S02]  /*4100*/  SYNCS.PHASECHK.TRANS64.TRYWAIT P0, [UR7], R5 ;  /* 0x00000005ff0075a7 */ /* 0x000ea40008001107 */
[----:B--2---:R-:W-:Y:S05]  /*4110*/  @!P0 BRA `(.L_x_72) ;  /* 0x0000005c00108947 */ /* 0x004fea0003800000 */
.L_x_71:
[----:B------:R-:W-:Y:S01]  /*4120*/  UISETP.NE.AND UP0, UPT, UR12, URZ, UPT ;  /* 0x000000ff0c00728c */ /* 0x000fe2000bf05270 */
[----:B------:R-:W-:Y:S01]  /*4130*/  PLOP3.LUT P1, PT, PT, PT, PT, 0x80, 0x8 ;  /* 0x000000000008781c */ /* 0x000fe20003f2f070 */
[----:B------:R-:W-:Y:S02]  /*4140*/  UIADD3 UR13, UPT, UPT, UR11, 0x1, URZ ;  /* 0x000000010b0d7890 */ /* 0x000fe4000fffe0ff */
[----:B------:R-:W-:Y:S02]  /*4150*/  UIADD3 UR17, UPT, UPT, UR7, 0xc0, URZ ;  /* 0x000000c007117890 */ /* 0x000fe4000fffe0ff */
[----:B------:R-:W-:Y:S01]  /*4160*/  UISETP.NE.AND UP1, UPT, UR13, 0x18, UPT ;  /* 0x000000180d00788c */ /* 0x000fe2000bf25270 */
[----:B------:R-:W-:Y:S01]  /*4170*/  PLOP3.LUT P0, PT, PT, PT, UP0, 0x80, 0x8 ;  /* 0x000000000008781c */ /* 0x000fe20003f0f008 */
[----:B------:R-:W-:Y:S02]  /*4180*/  UIADD3 UR7, UPT, UPT, UR12, 0x1, URZ ;  /* 0x000000010c077890 */ /* 0x000fe4000fffe0ff */
[----:B------:R-:W-:Y:S02]  /*4190*/  USEL UR10, URZ, 0x1, UP1 ;  /* 0x00000001ff0a7887 */ /* 0x000fe40008800000 */
[----:B------:R-:W-:Y:S02]  /*41a0*/  USEL UR13, UR13, URZ, UP1 ;  /* 0x000000ff0d0d7287 */ /* 0x000fe40008800000 */
[----:B------:R-:W-:Y:S02]  /*41b0*/  UIADD3 UR12, UPT, UPT, UR12, -0x1, URZ ;  /* 0xffffffff0c0c7890 */ /* 0x000fe4000fffe0ff */
[----:B------:R-:W-:Y:S01]  /*41c0*/  @UP0 ULEA UR4, UR13, UR6, 0x3 ;  /* 0x000000060d040291 */ /* 0x000fe2000f8e18ff */
[----:B------:R-:W-:Y:S01]  /*41d0*/  LOP3.LUT R2, R2, UR10, RZ, 0x3c, !PT ;  /* 0x0000000a02027c12 */ /* 0x000fe2000f8e3cff */
[----:B------:R-:W-:Y:S01]  /*41e0*/  USHF.L.U32 UR10, UR11, 0x8, URZ ;  /* 0x000000080b0a7899 */ /* 0x000fe200080006ff */
[----:B------:R-:W-:Y:S02]  /*41f0*/  UMOV UR21, 0x40004040 ;  /* 0x4000404000157882 */ /* 0x000fe40000000000 */
[----:B-1----:R-:W-:Y:S01]  /*4200*/  @P0 SHF.L.U32 R0, R2, 0x1f, RZ ;  /* 0x0000001f02000819 */ /* 0x002fe200000006ff */
[----:B------:R-:W-:Y:S02]  /*4210*/  UIADD3 UR20, UPT, UPT, UR16, UR10, URZ ;  /* 0x0000000a10147290 */ /* 0x000fe4000fffe0ff */
[----:B------:R-:W-:Y:S01]  /*4220*/  UIADD3 UR22, UPT, UPT, UR10, UR9, URZ ;  /* 0x000000090a167290 */ /* 0x000fe2000fffe0ff */
[----:B------:R4:W1:Y:S01]  /*4230*/  @P0 SYNCS.PHASECHK.TRANS64.TRYWAIT P1, [UR4], R0 ;  /* 0x00000000ff0005a7 */ /* 0x0008620008021104 */
[----:B------:R-:W-:Y:S11]  /*4240*/  ELECT P0, URZ, PT ;  /* 0x0000000000ff782f */ /* 0x000ff60003800000 */
[----:B------:R-:W-:Y:S02]  /*4250*/  @!UPT UIADD3 URZ, UPT, UPT, URZ, URZ, URZ ;  /* 0x000000fffffff290 */ /* 0x000fe4000fffe0ff */
[----:B-----5:R-:W-:Y:S01]  /*4260*/  @P0 R2UR.BROADCAST UR4, R4 ;  /* 0x00000000040402ca */ /* 0x020fe200008e0000 */
[----:B------:R-:W-:Y:S01]  /*4270*/  UISETP.GT.U32.AND UP0, UPT, UR7, 0x1, UPT ;  /* 0x000000010700788c */ /* 0x000fe2000bf04070 */
[----:B------:R-:W-:Y:S01]  /*4280*/  UMOV UR23, 0xc0004010 ;  /* 0xc000401000177882 */ /* 0x000fe20000000000 */
[----:B------:R-:W-:Y:S10]  /*4290*/  UMOV UR11, UR13 ;  /* 0x0000000d000b7c82 */ /* 0x000ff40008000000 */
[----:B------:R4:W-:Y:S01]  /*42a0*/  UTCQMMA gdesc[UR22], gdesc[UR20], tmem[UR4], tmem[UR18], idesc[UR19], UP3 ;  /* 0x00ff1214160075ea */ /* 0x0009e20009800304 */
[----:B------:R-:W-:Y:S01]  /*42b0*/  UPLOP3.LUT UP3, UPT, UPT, UPT, UPT, 0x80, 0x8 ;  /* 0x000000000008789c */ /* 0x000fe20003f6f070 */
[----:B------:R4:W-:Y:S01]  /*42c0*/  UTCBAR [UR17], URZ ;  /* 0x000000ff110073e9 */ /* 0x0009e200080000ff */
[----:B------:R-:W-:Y:S09]  /*42d0*/  BRA.U UP0, `(.L_x_73) ;  /* 0xfffffffd007c7547 */ /* 0x000ff2000b83ffff */
.L_x_70:
[----:B------:R-:W-:Y:S01]  /*42e0*/  UIADD3 UR14, UPT, UPT, UR14, 0x1, URZ ;  /* 0x000000010e0e7890 */ /* 0x000fe2000fffe0ff */
[----:B------:R-:W-:Y:S01]  /*42f0*/  LOP3.LUT R3, R3, 0x1, RZ, 0x3c, !PT ;  /* 0x0000000103037812 */ /* 0x000fe200078e3cff */
[----:B------:R-:W-:Y:S02]  /*4300*/  UIADD3 UR8, UPT, UPT, UR8, 0x1c0, URZ ;  /* 0x000001c008087890 */ /* 0x000fe4000fffe0ff */
[----:B------:R-:W-:-:S04]  /*4310*/  UISETP.NE.AND UP0, UPT, UR14, 0x2, UPT ;  /* 0x000000020e00788c */ /* 0x000fc8000bf05270 */
[----:B----4-:R-:W-:Y:S02]  /*4320*/  USEL UR4, URZ, 0x1, UP0 ;  /* 0x00000001ff047887 */ /* 0x010fe40008000000 */
[----:B------:R-:W-:Y:S01]  /*4330*/  USEL UR14, UR14, URZ, UP0 ;  /* 0x000000ff0e0e7287 */ /* 0x000fe20008000000 */
[----:B------:R2:W-:Y:S03]  /*4340*/  UTCBAR [UR8], URZ ;  /* 0x000000ff080073e9 */ /* 0x0005e600080000ff */
[----:B------:R-:W-:Y:S01]  /*4350*/  LOP3.LUT R8, R8, UR4, RZ, 0x3c, !PT ;  /* 0x0000000408087c12 */ /* 0x000fe2000f8e3cff */
[----:B------:R-:W-:Y:S07]  /*4360*/  @P2 BRA `(.L_x_74) ;  /* 0xfffffff800f02947 */ /* 0x000fee000383ffff */
[----:B------:R-:W4:Y:S01]  /*4370*/  S2UR UR4, SR_CgaCtaId ;  /* 0x00000000000479c3 */ /* 0x000f220000008800 */
[----:B------:R-:W-:Y:S01]  /*4380*/  ELECT P0, URZ, PT ;  /* 0x0000000000ff782f */ /* 0x000fe20003800000 */
[----:B-1----:R-:W-:Y:S01]  /*4390*/  IMAD.MOV.U32 R0, RZ, RZ, 0x1 ;  /* 0x00000001ff007424 */ /* 0x002fe200078e00ff */
[----:B------:R-:W-:Y:S01]  /*43a0*/  UIADD3 UR6, UPT, UPT, UR6, 0x1d0, URZ ;  /* 0x000001d006067890 */ /* 0x000fe2000fffe0ff */
[----:B------:R-:W-:Y:S01]  /*43b0*/  SHF.L.U32 R3, R8, 0x1f, RZ ;  /* 0x0000001f08037819 */ /* 0x000fe200000006ff */
[----:B------:R-:W-:-:S03]  /*43c0*/  UMOV UR5, 0x40 ;  /* 0x0000004000057882 */ /* 0x000fc60000000000 */
[----:B------:R-:W-:Y:S01]  /*43d0*/  UVIRTCOUNT.DEALLOC.SMPOOL 0x80 ;  /* 0x000000800000784c */ /* 0x000fe20000000000 */
[----:B----4-:R-:W-:Y:S02]  /*43e0*/  ULEA UR4, UR4, UR5, 0x18 ;  /* 0x0000000504047291 */ /* 0x010fe4000f8ec0ff */
[----:B------:R-:W-:-:S07]  /*43f0*/  ULEA UR5, UR14, UR6, 0x3 ;  /* 0x000000060e057291 */ /* 0x000fce000f8e18ff */
[----:B------:R1:W-:Y:S02]  /*4400*/  @P0 STS.U8 [UR4+0x1c], R0 ;  /* 0x00001c00ff000988 */ /* 0x0003e40008000004 */
[----:B------:R-:W4:Y:S02]  /*4410*/  SYNCS.PHASECHK.TRANS64.TRYWAIT P0, [UR5], R3 ;  /* 0x00000003ff0075a7 */ /* 0x000f240008001105 */
[----:B-1--4-:R-:W-:Y:S05]  /*4420*/  @!P0 BRA `(.L_x_75) ;  /* 0x0000005800648947 */ /* 0x012fea0003800000 */
.L_x_179:
[----:B------:R-:W-:-:S04]  /*4430*/  UIADD3 UR7, UPT, UPT, UR14, 0x1, URZ ;  /* 0x000000010e077890 */ /* 0x000fc8000fffe0ff */
[----:B------:R-:W-:-:S04]  /*4440*/  UISETP.NE.AND UP0, UPT, UR7, 0x2, UPT ;  /* 0x000000020700788c */ /* 0x000fc8000bf05270 */
[----:B------:R-:W-:Y:S02]  /*4450*/  USEL UR5, URZ, 0x1, UP0 ;  /* 0x00000001ff057887 */ /* 0x000fe40008000000 */
[----:B------:R-:W-:-:S04]  /*4460*/  USEL UR7, UR7, URZ, UP0 ;  /* 0x000000ff07077287 */ /* 0x000fc80008000000 */
[----:B------:R-:W-:Y:S01]  /*4470*/  ULEA UR7, UR7, UR6, 0x3 ;  /* 0x0000000607077291 */ /* 0x000fe2000f8e18ff */
[----:B-1----:R-:W-:-:S04]  /*4480*/  LOP3.LUT R3, R8, UR5, RZ, 0x3c, !PT ;  /* 0x0000000508037c12 */ /* 0x002fc8000f8e3cff */
[----:B------:R-:W-:-:S04]  /*4490*/  SHF.L.U32 R3, R3, 0x1f, RZ ;  /* 0x0000001f03037819 */ /* 0x000fc800000006ff */
[----:B------:R-:W1:Y:S02]  /*44a0*/  SYNCS.PHASECHK.TRANS64.TRYWAIT P0, [UR7], R3 ;  /* 0x00000003ff0075a7 */ /* 0x000e640008001107 */
[----:B-1----:R-:W-:Y:S05]  /*44b0*/  @!P0 BRA `(.L_x_76) ;  /* 0x0000005800588947 */ /* 0x002fea0003800000 */
.L_x_181:
[----:B------:R-:W-:Y:S01]  /*44c0*/  NOP ;  /* 0x0000000000007918 */ /* 0x000fe20000000000 */
[----:B-1----:R-:W1:Y:S01]  /*44d0*/  LDS R0, [UR4+0x14] ;  /* 0x00001404ff007984 */ /* 0x002e620008000800 */
[----:B------:R-:W-:Y:S01]  /*44e0*/  LOP3.LUT R2, R9, 0xffff, RZ, 0xc0, !PT ;  /* 0x0000ffff09027812 */ /* 0x000fe200078ec0ff */
[----:B------:R-:W-:Y:S02]  /*44f0*/  IMAD.MOV.U32 R3, RZ, RZ, 0xffff ;  /* 0x0000ffffff037424 */ /* 0x000fe400078e00ff */
[----:B------:R-:W-:Y:S01]  /*4500*/  IMAD.MOV.U32 R5, RZ, RZ, 0x1 ;  /* 0x00000001ff057424 */ /* 0x000fe200078e00ff */
[----:B------:R-:W-:-:S04]  /*4510*/  SHF.R.U32.HI R2, RZ, 0x5, R2 ;  /* 0x00000005ff027819 */ /* 0x000fc80000011602 */
[-C--:B------:R-:W-:Y:S02]  /*4520*/  SHF.L.U32 R3, R3, R2.reuse, RZ ;  /* 0x0000000203037219 */ /* 0x080fe400000006ff */
[----:B------:R-:W-:Y:S02]  /*4530*/  SHF.L.U32 R5, R5, R2, RZ ;  /* 0x0000000205057219 */ /* 0x000fe400000006ff */
[----:B-1----:R-:W-:-:S04]  /*4540*/  LOP3.LUT R0, R0, R3, RZ, 0xc0, !PT ;  /* 0x0000000300007212 */ /* 0x002fc800078ec0ff */
[----:B------:R-:W-:-:S13]  /*4550*/  ISETP.NE.AND P0, PT, R0, R3, PT ;  /* 0x000000030000720c */ /* 0x000fda0003f05270 */
[----:B------:R-:W-:Y:S05]  /*4560*/  @P0 BRA `(.L_x_77) ;  /* 0x00000000005c0947 */ /* 0x000fea0003800000 */
[----:B------:R-:W1:Y:S02]  /*4570*/  LDS R0, [UR4+0x18] ;  /* 0x00001804ff007984 */ /* 0x000e640008000800 */
[----:B-1----:R-:W-:-:S04]  /*4580*/  LOP3.LUT R0, R0, R5, RZ, 0xc0, !PT ;  /* 0x0000000500007212 */ /* 0x002fc800078ec0ff */
[----:B------:R-:W-:-:S13]  /*4590*/  ISETP.NE.AND P0, PT, R0, R5, PT ;  /* 0x000000050000720c */ /* 0x000fda0003f05270 */
[----:B------:R-:W-:Y:S05]  /*45a0*/  @P0 BRA `(.L_x_78) ;  /* 0x0000000000400947 */ /* 0x000fea0003800000 */
[----:B--2---:R-:W-:Y:S01]  /*45b0*/  R2UR UR8, R3 ;  /* 0x00000000030872ca */ /* 0x004fe200000e0000 */
[----:B------:R-:W1:Y:S01]  /*45c0*/  S2R R2, SR_LANEID ;  /* 0x0000000000027919 */ /* 0x000e620000000000 */
[----:B------:R-:W-:Y:S01]  /*45d0*/  LOP3.LUT R5, RZ, R5, RZ, 0x33, !PT ;  /* 0x00000005ff057212 */ /* 0x000fe200078e33ff */
[----:B------:R-:W-:Y:S02]  /*45e0*/  VOTEU.ANY UR7, UPT, PT ;  /* 0x0000000000077886 */ /* 0x000fe400038e0100 */
[----:B------:R-:W-:Y:S01]  /*45f0*/  UFLO.U32 UR7, UR7 ;  /* 0x00000007000772bd */ /* 0x000fe200080e0000 */
[----:B------:R-:W2:Y:S07]  /*4600*/  REDUX UR5, R5 ;  /* 0x00000000050573c4 */ /* 0x000eae0000000000 */
[----:B------:R-:W-:-:S06]  /*4610*/  ULOP3.LUT UR8, URZ, UR8, URZ, 0x33, !UPT ;  /* 0x00000008ff087292 */ /* 0x000fcc000f8e33ff */
[----:B------:R-:W-:-:S04]  /*4620*/  IMAD.U32 R0, RZ, RZ, UR8 ;  /* 0x00000008ff007e24 */ /* 0x000fc8000f8e00ff */
[----:B------:R-:W4:Y:S02]  /*4630*/  REDUX UR6, R0 ;  /* 0x00000000000673c4 */ /* 0x000f240000000000 */
[----:B------:R1:W-:Y:S02]  /*4640*/  UTCATOMSWS.AND URZ, UR8 ;  /* 0x0000000800ff79e3 */ /* 0x0003e40008000000 */
[----:B-1----:R-:W-:Y:S01]  /*4650*/  ISETP.EQ.U32.AND P0, PT, R2, UR7, PT ;  /* 0x0000000702007c0c */ /* 0x002fe2000bf02070 */
[----:B--2---:R-:W-:Y:S02]  /*4660*/  IMAD.U32 R2, RZ, RZ, UR5 ;  /* 0x00000005ff027e24 */ /* 0x004fe4000f8e00ff */
[----:B----4-:R-:W-:-:S10]  /*4670*/  IMAD.U32 R3, RZ, RZ, UR6 ;  /* 0x00000006ff037e24 */ /* 0x010fd4000f8e00ff */
[----:B------:R1:W-:Y:S04]  /*4680*/  @P0 ATOMS.AND RZ, [UR4+0x14], R3 ;  /* 0x00001403ffff098c */ /* 0x0003e8000a800004 */
[----:B------:R1:W-:Y:S01]  /*4690*/  @P0 ATOMS.AND RZ, [UR4+0x18], R2 ;  /* 0x00001802ffff098c */ /* 0x0003e2000a800004 */
[----:B------:R-:W-:Y:S05]  /*46a0*/  BRA `(.L_x_79) ;  /* 0x0000000000147947 */ /* 0x000fea0003800000 */
.L_x_78:
[----:B------:R-:W-:Y:S02]  /*46b0*/  MOV R2, 0x46d0 ;  /* 0x000046d000027802 */ /* 0x000fe40000000f00 */
[----:B--23-5:R-:W-:Y:S05]  /*46c0*/  CALL.REL.NOINC `($__internal_0_$__cuda_sm10x_tcgen05_guardrail_trap_col_being_dealloced_not_returned_by_alloc) ;  /* 0x0000005800b87944 */ /* 0x02cfea0003c00000 */
[----:B------:R-:W-:Y:S05]  /*46d0*/  BRA `(.L_x_79) ;  /* 0x0000000000087947 */ /* 0x000fea0003800000 */
.L_x_77:
[----:B------:R-:W-:Y:S02]  /*46e0*/  MOV R2, 0x4700 ;  /* 0x0000470000027802 */ /* 0x000fe40000000f00 */
[----:B--23-5:R-:W-:Y:S05]  /*46f0*/  CALL.REL.NOINC `($__internal_2_$__cuda_sm10x_tcgen05_guardrail_trap_unallocated_columns_being_dealloced) ;  /* 0x0000005800c47944 */ /* 0x02cfea0003c00000 */
.L_x_79:
[----:B------:R-:W-:Y:S01]  /*4700*/  NOP ;  /* 0x0000000000007918 */ /* 0x000fe20000000000 */
[----:B------:R-:W-:Y:S05]  /*4710*/  EXIT ;  /* 0x000000000000794d */ /* 0x000fea0003800000 */
.L_x_63:
[----:B------:R-:W-:-:S09]  /*4720*/  UISETP.NE.OR UP2, UPT, UR8, 0x3, !UP2 ;  /* 0x000000030800788c */ /* 0x000fd2000d745670 */
[----:B------:R-:W-:Y:S05]  /*4730*/  BRA.U UP2, `(.L_x_80) ;  /* 0x0000000d02807547 */ /* 0x000fea000b800000 */
[----:B------:R-:W1:Y:S01]  /*4740*/  LDC.64 R26, c[0x0][0x988] ;  /* 0x00026200ff1a7b82 */ /* 0x000e620000000a00 */
[----:B------:R-:W2:Y:S01]  /*4750*/  LDCU.64 UR8, c[0x0][0x888] ;  /* 0x00011100ff0877ac */ /* 0x000ea20008000a00 */
[----:B------:R-:W-:Y:S02]  /*4760*/  IMAD.MOV.U32 R34, RZ, RZ, 0x1 ;  /* 0x00000001ff227424 */ /* 0x000fe400078e00ff */
[----:B------:R-:W-:Y:S01]  /*4770*/  IMAD.MOV.U32 R32, RZ, RZ, RZ ;  /* 0x000000ffff207224 */ /* 0x000fe200078e00ff */
[----:B------:R-:W4:Y:S03]  /*4780*/  LDCU.64 UR4, c[0x0][0x890] ;  /* 0x00011200ff0477ac */ /* 0x000f260008000a00 */
[----:B------:R-:W3:Y:S01]  /*4790*/  LDC.64 R24, c[0x0][0x980] ;  /* 0x00026000ff187b82 */ /* 0x000ee20000000a00 */
[----:B------:R-:W-:Y:S01]  /*47a0*/  UMOV UR22, 0x400 ;  /* 0x0000040000167882 */ /* 0x000fe20000000000 */
[----:B------:R-:W-:-:S02]  /*47b0*/  UPLOP3.LUT UP1, UPT, UPT, UPT, UPT, 0x40, 0x4 ;  /* 0x000000000004789c */ /* 0x000fc40003f2e870 */
[----:B------:R-:W-:-:S04]  /*47c0*/  ULEA UR22, UR45, UR22, 0x18 ;  /* 0x000000162d167291 */ /* 0x000fc8000f8ec0ff */
[----:B------:R-:W3:Y:S01]  /*47d0*/  LDC R0, c[0x0][0xb30] ;  /* 0x0002cc00ff007b82 */ /* 0x000ee20000000800 */
[----:B------:R-:W-:Y:S02]  /*47e0*/  UIADD3 UR23, UPT, UPT, UR22, 0x188, URZ ;  /* 0x0000018816177890 */ /* 0x000fe4000fffe0ff */
[----:B--2---:R-:W-:Y:S02]  /*47f0*/  UISETP.NE.U32.AND UP4, UPT, UR8, URZ, UPT ;  /* 0x000000ff0800728c */ /* 0x004fe4000bf85070 */
[----:B------:R-:W-:Y:S02]  /*4800*/  UIADD3 UR15, UPT, UPT, UR22, 0x1b8, URZ ;  /* 0x000001b8160f7890 */ /* 0x000fe4000fffe0ff */
[----:B----4-:R-:W-:Y:S01]  /*4810*/  UISETP.NE.U32.AND UP5, UPT, UR4, URZ, UPT ;  /* 0x000000ff0400728c */ /* 0x010fe2000bfa5070 */
[----:B------:R-:W2:Y:S01]  /*4820*/  LDC R33, c[0x0][0x370] ;  /* 0x0000dc00ff217b82 */ /* 0x000ea20000000800 */
[C---:B-1----:R-:W-:Y:S01]  /*4830*/  ISETP.NE.AND P0, PT, R27.reuse, 0x1, PT ;  /* 0x000000011b00780c */ /* 0x042fe20003f05270 */
[----:B------:R-:W-:Y:S01]  /*4840*/  UIADD3 UR17, UPT, UPT, UR22, 0x180, URZ ;  /* 0x0000018016117890 */ /* 0x000fe2000fffe0ff */
[----:B------:R-:W-:Y:S01]  /*4850*/  R2UR UR7, R27 ;  /* 0x000000001b0772ca */ /* 0x000fe200000e0000 */
[----:B------:R-:W-:Y:S01]  /*4860*/  IMAD.MOV.U32 R27, RZ, RZ, 0x2000 ;  /* 0x00002000ff1b7424 */ /* 0x000fe200078e00ff */
[----:B------:R-:W-:-:S02]  /*4870*/  UPRMT UR23, UR45, 0x654, UR23 ;  /* 0x000006542d177896 */ /* 0x000fc40008000017 */
[----:B------:R-:W-:Y:S01]  /*4880*/  UISETP.NE.AND.EX UP4, UPT, UR9, URZ, UPT, UP4 ;  /* 0x000000ff0900728c */ /* 0x000fe2000bf85340 */
[----:B------:R-:W1:Y:S01]  /*4890*/  LDC R2, c[0x0][0xb0c] ;  /* 0x0002c300ff027b82 */ /* 0x000e620000000800 */
[----:B---3--:R-:W-:Y:S01]  /*48a0*/  R2UR UR14, R24 ;  /* 0x00000000180e72ca */ /* 0x008fe200000e0000 */
[----:B------:R-:W-:Y:S02]  /*48b0*/  UPRMT UR15, URZ, 0x654, UR15 ;  /* 0x00000654ff0f7896 */ /* 0x000fe4000800000f */
[----:B------:R-:W-:Y:S02]  /*48c0*/  UPRMT UR45, UR45, 0x654, UR17 ;  /* 0x000006542d2d7896 */ /* 0x000fe40008000011 */
[----:B------:R-:W-:Y:S02]  /*48d0*/  UISETP.NE.AND.EX UP5, UPT, UR5, URZ, UPT, UP5 ;  /* 0x000000ff0500728c */ /* 0x000fe4000bfa5350 */
[----:B------:R-:W3:Y:S01]  /*48e0*/  LDC R17, c[0x0][0xb20] ;  /* 0x0002c800ff117b82 */ /* 0x000ee20000000800 */
[----:B------:R-:W-:Y:S01]  /*48f0*/  ISETP.NE.AND P1, PT, R0, 0x1, PT ;  /* 0x000000010000780c */ /* 0x000fe20003f25270 */
[----:B------:R-:W-:-:S06]  /*4900*/  VOTEU.ANY UP3, P0 ;  /* 0x0000000000ff7886 */ /* 0x000fcc0000060100 */
[----:B------:R-:W4:Y:S08]  /*4910*/  LDC.64 R36, c[0x0][0x348] ;  /* 0x0000d200ff247b82 */ /* 0x000f300000000a00 */
[----:B------:R-:W1:Y:S08]  /*4920*/  LDC.64 R20, c[0x0][0xb10] ;  /* 0x0002c400ff147b82 */ /* 0x000e700000000a00 */
[----:B------:R-:W1:Y:S08]  /*4930*/  LDC.64 R6, c[0x0][0xb18] ;  /* 0x0002c600ff067b82 */ /* 0x000e700000000a00 */
[----:B------:R-:W1:Y:S08]  /*4940*/  LDC.64 R4, c[0x0][0xb28] ;  /* 0x0002ca00ff047b82 */ /* 0x000e700000000a00 */
[----:B------:R-:W1:Y:S08]  /*4950*/  LDC.64 R22, c[0x0][0x990] ;  /* 0x00026400ff167b82 */ /* 0x000e700000000a00 */
[----:B--23--:R-:W1:Y:S02]  /*4960*/  LDC R18, c[0x0][0x374] ;  /* 0x0000dd00ff127b82 */ /* 0x00ce640000000800 */
.L_x_89:
[----:B------:R-:W-:Y:S04]  /*4970*/  SHF.L.U32 R3, R32, 0x1f, RZ ;  /* 0x0000001f20037819 */ /* 0x000fe800000006ff */
[----:B--2---:R-:W2:Y:S02]  /*4980*/  SYNCS.PHASECHK.TRANS64.TRYWAIT P0, [UR22+0x1b0], R3 ;  /* 0x0001b003ff0075a7 */ /* 0x004ea40008001116 */
[----:B--2---:R-:W-:Y:S05]  /*4990*/  @!P0 BRA `(.L_x_81) ;  /* 0x0000005400388947 */ /* 0x004fea0003800000 */
.L_x_183:
[----:B------:R-:W3:Y:S01]  /*49a0*/  LDS.128 R28, [UR22+0x1f0] ;  /* 0x0001f016ff1c7984 */ /* 0x000ee20008000c00 */
[----:B------:R-:W-:Y:S01]  /*49b0*/  ISETP.GE.AND P0, PT, R72, 0x1, PT ;  /* 0x000000014800780c */ /* 0x000fe20003f06270 */
[----:B------:R-:W-:Y:S01]  /*49c0*/  @!PT LDS RZ, [RZ] ;  /* 0x00000000fffff984 */ /* 0x000fe20000000800 */
[----:B------:R-:W-:Y:S01]  /*49d0*/  @!PT LDS RZ, [RZ] ;  /* 0x00000000fffff984 */ /* 0x000fe20000000800 */
[----:B------:R-:W-:Y:S01]  /*49e0*/  @!PT LDS RZ, [RZ] ;  /* 0x00000000fffff984 */ /* 0x000fe20000000800 */
[----:B------:R-:W-:Y:S01]  /*49f0*/  @!PT LDS RZ, [RZ] ;  /* 0x00000000fffff984 */ /* 0x000fe20000000800 */
[----:B------:R1:W-:Y:S06]  /*4a00*/  MEMBAR.ALL.CTA ;  /* 0x0000000000007992 */ /* 0x0003ec0000008000 */
[----:B-1----:R-:W1:Y:S02]  /*4a10*/  FENCE.VIEW.ASYNC.S ;  /* 0x00000000000073c6 */ /* 0x002e640000000000 */
[----:B-1----:R-:W-:Y:S01]  /*4a20*/  SYNCS.ARRIVE.TRANS64.RED.A1T0 RZ, [UR15], RZ ;  /* 0x000000ffffff79a7 */ /* 0x002fe2000810040f */
[----:B---3--:R-:W-:Y:S11]  /*4a30*/  LOP3.LUT P3, RZ, R30, 0x1, RZ, 0xc0, !PT ;  /* 0x000000011eff7812 */ /* 0x008ff6000786c0ff */
[----:B------:R-:W-:Y:S02]  /*4a40*/  @!UPT UIADD3 URZ, UPT, UPT, URZ, URZ, URZ ;  /* 0x000000fffffff290 */ /* 0x000fe4000fffe0ff */
[----:B------:R-:W-:Y:S02]  /*4a50*/  @P3 MOV R13, R28 ;  /* 0x0000001c000d3202 */ /* 0x000fe40000000f00 */
[----:B------:R-:W-:Y:S01]  /*4a60*/  @P3 LOP3.LUT R8, R29, 0xffff, RZ, 0xc0, !PT ;  /* 0x0000ffff1d083812 */ /* 0x000fe200078ec0ff */
[----:B------:R-:W-:Y:S06]  /*4a70*/  @!P0 BRA `(.L_x_82) ;  /* 0x0000000000a48947 */ /* 0x000fec0003800000 */
[----:B------:R-:W-:Y:S01]  /*4a80*/  IMAD.HI.U32 R40, R18, R7, RZ ;  /* 0x0000000712287227 */ /* 0x000fe200078e00ff */
[----:B------:R-:W-:Y:S02]  /*4a90*/  ISETP.NE.AND P0, PT, R6, 0x1, PT ;  /* 0x000000010600780c */ /* 0x000fe40003f05270 */
[----:B------:R-:W-:Y:S01]  /*4aa0*/  ISETP.NE.AND P2, PT, R72, 0x1, PT ;  /* 0x000000014800780c */ /* 0x000fe20003f45270 */
[-C--:B------:R-:W-:Y:S01]  /*4ab0*/  IMAD.HI.U32 R38, R33, R20.reuse, RZ ;  /* 0x0000001421267227 */ /* 0x080fe200078e00ff */
[----:B------:R-:W-:Y:S02]  /*4ac0*/  SHF.R.U32.HI R35, RZ, R17, R40 ;  /* 0x00000011ff237219 */ /* 0x000fe40000011628 */
[----:B------:R-:W-:Y:S01]  /*4ad0*/  ISETP.NE.AND P4, PT, R2, 0x1, PT ;  /* 0x000000010200780c */ /* 0x000fe20003f85270 */
[----:B------:R-:W-:Y:S01]  /*4ae0*/  IMAD.HI.U32 R44, R8, R7, RZ ;  /* 0x00000007082c7227 */ /* 0x000fe200078e00ff */
[----:B------:R-:W-:Y:S02]  /*4af0*/  SHF.R.U32.HI R38, RZ, R21, R38 ;  /* 0x00000015ff267219 */ /* 0x000fe40000011626 */
[----:B--2---:R-:W-:Y:S01]  /*4b00*/  SEL R3, R18, R35, !P0 ;  /* 0x0000002312037207 */ /* 0x004fe20004000000 */
[----:B------:R-:W-:Y:S01]  /*4b10*/  IMAD.HI.U32 R40, R13, R20, RZ ;  /* 0x000000140d287227 */ /* 0x000fe200078e00ff */
[----:B------:R-:W-:Y:S02]  /*4b20*/  SEL R11, R33, R38, !P4 ;  /* 0x00000026210b7207 */ /* 0x000fe40006000000 */
[----:B------:R-:W-:Y:S01]  /*4b30*/  SHF.R.U32.HI R35, RZ, R17, R44 ;  /* 0x00000011ff237219 */ /* 0x000fe2000001162c */
[-C--:B------:R-:W-:Y:S01]  /*4b40*/  IMAD.HI.U32 R42, R3, R4.reuse, RZ ;  /* 0x00000004032a7227 */ /* 0x080fe200078e00ff */
[----:B------:R-:W-:Y:S02]  /*4b50*/  SHF.R.U32.HI R40, RZ, R21, R40 ;  /* 0x00000015ff287219 */ /* 0x000fe40000011628 */
[----:B------:R-:W-:Y:S01]  /*4b60*/  SEL R9, R8, R35, !P0 ;  /* 0x0000002308097207 */ /* 0x000fe20004000000 */
[-C--:B------:R-:W-:Y:S01]  /*4b70*/  IMAD.HI.U32 R38, R11, R4.reuse, RZ ;  /* 0x000000040b267227 */ /* 0x080fe200078e00ff */
[-C--:B------:R-:W-:Y:S03]  /*4b80*/  @P2 SHF.R.U32.HI R3, RZ, R5.reuse, R42 ;  /* 0x00000005ff032219 */ /* 0x080fe6000001162a */
[----:B------:R-:W-:Y:S01]  /*4b90*/  IMAD.HI.U32 R14, R9, R4, RZ ;  /* 0x00000004090e7227 */ /* 0x000fe200078e00ff */
[----:B------:R-:W-:Y:S03]  /*4ba0*/  @P2 SHF.R.U32.HI R11, RZ, R5, R38 ;  /* 0x00000005ff0b2219 */ /* 0x000fe60000011626 */
[C---:B------:R-:W-:Y:S01]  /*4bb0*/  IMAD R10, R72.reuse, R3, RZ ;  /* 0x00000003480a7224 */ /* 0x040fe200078e02ff */
[----:B------:R-:W-:Y:S01]  /*4bc0*/  SEL R3, R13, R40, !P4 ;  /* 0x000000280d037207 */ /* 0x000fe20006000000 */
[C---:B------:R-:W-:Y:S01]  /*4bd0*/  IMAD R12, R72.reuse, R11, RZ ;  /* 0x0000000b480c7224 */ /* 0x040fe200078e02ff */
[-C--:B------:R-:W-:Y:S02]  /*4be0*/  SHF.R.U32.HI R14, RZ, R5.reuse, R14 ;  /* 0x00000005ff0e7219 */ /* 0x080fe4000001160e */
[C---:B------:R-:W-:Y:S02]  /*4bf0*/  ISETP.GE.AND P0, PT, R9.reuse, R10, PT ;  /* 0x0000000a0900720c */ /* 0x040fe40003f06270 */
[----:B------:R-:W-:Y:S02]  /*4c00*/  SEL R15, R9, R14, !P2 ;  /* 0x0000000e090f7207 */ /* 0x000fe40005000000 */
[C---:B------:R-:W-:Y:S03]  /*4c10*/  ISETP.GE.OR P0, PT, R3.reuse, R12, P0 ;  /* 0x0000000c0300720c */ /* 0x040fe60000706670 */
[----:B------:R-:W-:Y:S04]  /*4c20*/  IMAD.MOV R14, RZ, RZ, -R15 ;  /* 0x000000ffff0e7224 */ /* 0x000fe800078e0a0f */
[----:B------:R-:W-:Y:S06]  /*4c30*/  IMAD R14, R72, R14, R9 ;  /* 0x0000000e480e7224 */ /* 0x000fec00078e0209 */
[C---:B------:R-:W-:Y:S05]  /*4c40*/  @!P0 IMAD.HI.U32 R10, R3.reuse, R4, RZ ;  /* 0x00000004030a8227 */ /* 0x040fea00078e00ff */
[----:B------:R-:W-:Y:S04]  /*4c50*/  @!P0 SHF.R.U32.HI R10, RZ, R5, R10 ;  /* 0x00000005ff0a8219 */ /* 0x000fe8000001160a */
[----:B------:R-:W-:Y:S01]  /*4c60*/  @!P0 SEL R0, R3, R10, !P2 ;  /* 0x0000000a03008207 */ /* 0x000fe20005000000 */
[----:B------:R-:W-:Y:S03]  /*4c70*/  IMAD.MOV R10, RZ, RZ, -R3 ;  /* 0x000000ffff0a7224 */ /* 0x000fe600078e0a03 */
[----:B------:R-:W-:Y:S01]  /*4c80*/  @!P0 IADD3 R15, PT, PT, R15, -R0, RZ ;  /* 0x800000000f0f8210 */ /* 0x000fe20007ffe0ff */
[----:B------:R-:W-:Y:S01]  /*4c90*/  @!P0 IMAD R0, R11, R14, R0 ;  /* 0x0000000e0b008224 */ /* 0x000fe200078e0200 */
[----:B------:R-:W-:Y:S01]  /*4ca0*/  IADD3 R11, PT, PT, -R9, RZ, RZ ;  /* 0x000000ff090b7210 */ /* 0x000fe20007ffe1ff */
[----:B------:R-:W-:Y:S02]  /*4cb0*/  IMAD R13, R2, R10, R13 ;  /* 0x0000000a020d7224 */ /* 0x000fe400078e020d */
[----:B------:R-:W-:Y:S02]  /*4cc0*/  @!P0 IMAD R9, R15, R72, R3 ;  /* 0x000000480f098224 */ /* 0x000fe400078e0203 */
[----:B------:R-:W-:Y:S02]  /*4cd0*/  @!P0 IMAD.MOV.U32 R3, RZ, RZ, R0 ;  /* 0x000000ffff038224 */ /* 0x000fe400078e0000 */
[----:B------:R-:W-:Y:S02]  /*4ce0*/  IMAD R8, R6, R11, R8 ;  /* 0x0000000b06087224 */ /* 0x000fe400078e0208 */
[----:B------:R-:W-:Y:S02]  /*4cf0*/  IMAD R13, R3, R2, R13 ;  /* 0x00000002030d7224 */ /* 0x000fe400078e020d */
[----:B------:R-:W-:Y:S02]  /*4d00*/  IMAD R8, R9, R6, R8 ;  /* 0x0000000609087224 */ /* 0x000fe400078e0208 */
.L_x_82:
[----:B------:R-:W-:Y:S05]  /*4d10*/  BRA.U UP1, `(.L_x_83) ;  /* 0x0000000101107547 */ /* 0x000fea000b800000 */
[----:B--2---:R-:W-:Y:S04]  /*4d20*/  MOV R0, UR6 ;  /* 0x0000000600007c02 */ /* 0x004fe80008000f00 */
[----:B------:R-:W-:Y:S04]  /*4d30*/  SHF.L.U32 R3, R0, 0x1f, RZ ;  /* 0x0000001f00037819 */ /* 0x000fe800000006ff */
[----:B------:R-:W1:Y:S02]  /*4d40*/  SYNCS.PHASECHK.TRANS64.TRYWAIT P0, [UR22+0x1a8], R3 ;  /* 0x0001a803ff0075a7 */ /* 0x000e640008001116 */
[----:B-1----:R-:W-:Y:S05]  /*4d50*/  @!P0 BRA `(.L_x_84) ;  /* 0x0000005000608947 */ /* 0x002fea0003800000 */
.L_x_83:
[----:B------:R-:W-:Y:S02]  /*4d60*/  R2UR UR18, R16 ;  /* 0x00000000101272ca */ /* 0x000fe400000e0000 */
[----:B------:R-:W-:Y:S02]  /*4d70*/  ISETP.NE.U32.AND P0, PT, RZ, UR4, PT ;  /* 0x00000004ff007c0c */ /* 0x000fe4000bf05070 */
[----:B------:R-:W-:Y:S02]  /*4d80*/  SHF.L.U32 R12, R34, 0x1f, RZ ;  /* 0x0000001f220c7819 */ /* 0x000fe400000006ff */
[----:B------:R-:W-:Y:S07]  /*4d90*/  ISETP.NE.AND.EX P0, PT, RZ, UR5, PT, P0 ;  /* 0x00000005ff007c0c */ /* 0x000fee000bf05300 */
[----:B------:R-:W-:Y:S01]  /*4da0*/  USHF.L.U32 UR18, UR18, 0x7, URZ ;  /* 0x0000000712127899 */ /* 0x000fe200080006ff */
[----:B------:R-:W-:Y:S11]  /*4db0*/  BRA.U !UP5, `(.L_x_85) ;  /* 0x000000010d347547 */ /* 0x000ff6000b800000 */
[----:B------:R-:W-:Y:S01]  /*4dc0*/  UPLOP3.LUT UP0, UPT, UPT, UPT, UP4, 0x80, 0x8 ;  /* 0x000000000008789c */ /* 0x000fe20003f0f040 */
[----:B-12---:R-:W-:Y:S02]  /*4dd0*/  HFMA2 R0, -RZ, RZ, 0, 5.9604644775390625e-08 ;  /* 0x00000001ff007431 */ /* 0x006fe400000001ff */
[----:B------:R-:W-:Y:S03]  /*4de0*/  IMAD.MOV.U32 R177, RZ, RZ, 0x1 ;  /* 0x00000001ffb17424 */ /* 0x000fe600078e00ff */
[----:B------:R-:W-:Y:S05]  /*4df0*/  PLOP3.LUT P2, PT, PT, PT, UP0, 0x80, 0x8 ;  /* 0x000000000008781c */ /* 0x000fea0003f4f008 */
[----:B------:R-:W1:Y:S01]  /*4e00*/  @UP0 LDCU.64 UR10, c[0x0][0x888] ;  /* 0x00011100ff0a07ac */ /* 0x000e620008000a00 */
[----:B------:R-:W-:Y:S07]  /*4e10*/  @UP0 UIMAD UR8, UR56, UR4, URZ ;  /* 0x00000004380802a4 */ /* 0x000fee000f8e02ff */
[----:B------:R-:W-:Y:S01]  /*4e20*/  @!P2 PRMT R177, R0, 0x7610, R177 ;  /* 0x0000761000b1a816 */ /* 0x000fe200000000b1 */
[----:B-1----:R-:W-:Y:S03]  /*4e30*/  @UP0 UIMAD.WIDE UR10, UR8, 0x4, UR10 ;  /* 0x00000004080a08a5 */ /* 0x002fe6000f8e020a */
[----:B------:R-:W1:Y:S03]  /*4e40*/  @!UP0 LDCU UR8, c[0x0][0x880] ;  /* 0x00011000ff0887ac */ /* 0x000e660008000800 */
[----:B------:R-:W-:Y:S01]  /*4e50*/  IMAD.U32 R10, RZ, RZ, UR10 ;  /* 0x0000000aff0a7e24 */ /* 0x000fe2000f8e00ff */
[----:B------:R-:W-:Y:S05]  /*4e60*/  MOV R11, UR11 ;  /* 0x0000000b000b7c02 */ /* 0x000fea0008000f00 */
[----:B-----5:R3:W5:Y:S02]  /*4e70*/  @P2 LDG.E R81, desc[UR48][R10.64] ;  /* 0x000000300a512981 */ /* 0x020764000c1e1900 */
[----:B-1-3--:R-:W-:Y:S07]  /*4e80*/  @!P2 IMAD.U32 R81, RZ, RZ, UR8 ;  /* 0x00000008ff51ae24 */ /* 0x00afee000f8e00ff */
.L_x_85:
[----:B-----5:R-:W-:Y:S01]  /*4e90*/  @!P0 FSETP.EQ.AND P4, PT, R81, RZ, PT ;  /* 0x000000ff5100820b */ /* 0x020fe20003f82000 */
[----:B------:R-:W-:Y:S01]  /*4ea0*/  @!UPT UIADD3 URZ, UPT, UPT, URZ, URZ, URZ ;  /* 0x000000fffffff290 */ /* 0x000fe2000fffe0ff */
[----:B------:R-:W-:Y:S11]  /*4eb0*/  @!P0 BRA `(.L_x_86) ;  /* 0x0000000000148947 */ /* 0x000ff60003800000 */
[----:B------:R-:W-:Y:S02]  /*4ec0*/  LOP3.LUT P0, RZ, R177, 0xff, RZ, 0xc0, !PT ;  /* 0x000000ffb1ff7812 */ /* 0x000fe4000780c0ff */
[----:B------:R-:W-:Y:S04]  /*4ed0*/  PLOP3.LUT P4, PT, PT, PT, UP0, 0x80, 0x8 ;  /* 0x000000000008781c */ /* 0x000fe80003f8f008 */
[----:B------:R-:W-:Y:S07]  /*4ee0*/  PLOP3.LUT P4, PT, P4, PT, PT, 0x8, 0x80 ;  /* 0x000000000080781c */ /* 0x000fee000278e170 */
[----:B------:R-:W-:Y:S11]  /*4ef0*/  @P0 FSETP.EQ.AND P4, PT, R81, RZ, PT ;  /* 0x000000ff5100020b */ /* 0x000ff60003f82000 */
[----:B------:R-:W-:Y:S02]  /*4f00*/  @!UPT UIADD3 URZ, UPT, UPT, URZ, URZ, URZ ;  /* 0x000000fffffff290 */ /* 0x000fe4000fffe0ff */
.L_x_86:
[----:B------:R-:W-:Y:S01]  /*4f10*/  ISETP.NE.AND P0, PT, R24, 0x1, PT ;  /* 0x000000011800780c */ /* 0x000fe20003f05270 */
[----:B------:R-:W3:Y:S01]  /*4f20*/  SYNCS.PHASECHK.TRANS64.TRYWAIT P2, [UR22+0x190], R12 ;  /* 0x0001900cff0075a7 */ /* 0x000ee20008041116 */
[----:B------:R-:W-:Y:S04]  /*4f30*/  IMAD.SHL.U32 R10, R19, 0x80, RZ ;  /* 0x00000080130a7824 */ /* 0x000fe800078e00ff */
[C---:B------:R-:W-:Y:S01]  /*4f40*/  IMAD.HI.U32 R9, R10.reuse, R25, RZ ;  /* 0x000000190a097227 */ /* 0x040fe200078e00ff */
[C---:B------:R-:W-:Y:S04]  /*4f50*/  R2UR UR19, R10.reuse ;  /* 0x000000000a1372ca */ /* 0x040fe800000e0000 */
[----:B------:R-:W-:Y:S04]  /*4f60*/  SHF.R.U32.HI R9, RZ, R26, R9 ;  /* 0x0000001aff097219 */ /* 0x000fe80000011609 */
[----:B------:R-:W-:Y:S02]  /*4f70*/  SEL R9, R10, R9, !P0 ;  /* 0x000000090a097207 */ /* 0x000fe40004000000 */
[----:B------:R-:W-:Y:S02]  /*4f80*/  ELECT P0, URZ, PT ;  /* 0x0000000000ff782f */ /* 0x000fe40003800000 */
[C---:B------:R-:W-:Y:S01]  /*4f90*/  R2UR UR8, R9.reuse ;  /* 0x00000000090872ca */ /* 0x040fe200000e0000 */
[C---:B-12---:R-:W-:Y:S01]  /*4fa0*/  IMAD.HI.U32 R0, R9.reuse, R22, RZ ;  /* 0x0000001609007227 */ /* 0x046fe200078e00ff */
[----:B------:R-:W-:Y:S02]  /*4fb0*/  PLOP3.LUT P4, PT, P4, P0, PT, 0xf2, 0x2f ;  /* 0x00000000002f781c */ /* 0x000fe40002781e72 */
[----:B------:R-:W-:Y:S01]  /*4fc0*/  R2UR UR20, R9 ;  /* 0x00000000091472ca */ /* 0x000fe200000e0000 */
[----:B------:R-:W-:Y:S01]  /*4fd0*/  IMAD.MOV R3, RZ, RZ, -R9 ;  /* 0x000000ffff037224 */ /* 0x000fe200078e0a09 */
[----:B------:R-:W-:Y:S04]  /*4fe0*/  SHF.R.U32.HI R0, RZ, R23, R0 ;  /* 0x00000017ff007219 */ /* 0x000fe80000011600 */
[----:B------:R-:W-:Y:S02]  /*4ff0*/  R2UR UR21, R0 ;  /* 0x00000000001572ca */ /* 0x000fe400000e0000 */
[----:B------:R-:W-:Y:S03]  /*5000*/  R2UR UR9, R3 ;  /* 0x00000000030972ca */ /* 0x000fe600000e0000 */
[----:B----4-:R-:W-:Y:S05]  /*5010*/  @!P4 IADD3 R19, P0, PT, R36, 0x580, RZ ;  /* 0x000005802413c810 */ /* 0x010fea0007f1e0ff */
[----:B------:R-:W-:Y:S03]  /*5020*/  @!P4 IMAD.X R16, RZ, RZ, R37, P0 ;  /* 0x000000ffff10c224 */ /* 0x000fe600000e0625 */
[----:B------:R-:W-:Y:S02]  /*5030*/  USEL UR21, UR8, UR21, !UP3 ;  /* 0x0000001508157287 */ /* 0x000fe4000d800000 */
[----:B------:R-:W-:Y:S04]  /*5040*/  UIMAD UR19, UR14, UR9, UR19 ;  /* 0x000000090e1372a4 */ /* 0x000fe8000f8e0213 */
[----:B------:R-:W-:Y:S05]  /*5050*/  IMAD R0, RZ, RZ, -UR21 ;  /* 0x80000015ff007e24 */ /* 0x000fea000f8e02ff */
[----:B------:R-:W-:Y:S11]  /*5060*/  R2UR UR8, R0 ;  /* 0x00000000000872ca */ /* 0x000ff600000e0000 */
[----:B------:R-:W-:Y:S02]  /*5070*/  @!UPT UIADD3 URZ, UPT, UPT, URZ, URZ, URZ ;  /* 0x000000fffffff290 */ /* 0x000fe4000fffe0ff */
[----:B------:R-:W-:Y:S01]  /*5080*/  UIMAD UR20, UR7, UR8, UR20 ;  /* 0x00000008071472a4 */ /* 0x000fe2000f8e0214 */
[----:B---3--:R-:W-:Y:S11]  /*5090*/  @!P2 BRA `(.L_x_87) ;  /* 0x0000004c00a8a947 */ /* 0x008ff60003800000 */
.L_x_186:
[----:B------:R-:W2:Y:S01]  /*50a0*/  LDC.64 R14, c[0x0][0xb10] ;  /* 0x0002c400ff0e7b82 */ /* 0x000ea20000000a00 */
[----:B------:R-:W-:Y:S01]  /*50b0*/  @!P4 R2UR UR8, R19 ;  /* 0x000000001308c2ca */ /* 0x000fe200000e0000 */
[----:B------:R-:W-:Y:S01]  /*50c0*/  VOTEU.ALL UP2, P4 ;  /* 0x0000000000ff7886 */ /* 0x000fe20002040000 */
[----:B------:R-:W-:Y:S01]  /*50d0*/  @!P4 R2UR UR9, R16 ;  /* 0x000000001009c2ca */ /* 0x000fe200000e0000 */
[----:B------:R-:W-:Y:S01]  /*50e0*/  VOTEU.ALL UP1, P4 ;  /* 0x0000000000ff7886 */ /* 0x000fe20002020000 */
[----:B------:R-:W-:Y:S03]  /*50f0*/  @!P4 IMAD.MOV.U32 R16, RZ, RZ, 0x2000 ;  /* 0x00002000ff10c424 */ /* 0x000fe600078e00ff */
[----:B------:R-:W3:Y:S01]  /*5100*/  LDC.64 R10, c[0x0][0xb18] ;  /* 0x0002c600ff0a7b82 */ /* 0x000ee20000000a00 */
[----:B------:R-:W-:Y:S01]  /*5110*/  @!UP2 UIADD3 UR16, UPT, UPT, UR22, 0x400, URZ ;  /* 0x000004001610a890 */ /* 0x000fe2000fffe0ff */
[----:B------:R-:W-:Y:S06]  /*5120*/  @P3 SHF.R.U32.HI R28, RZ, 0x10, R29 ;  /* 0x00000010ff1c3819 */ /* 0x000fec000001161d */
[----:B------:R-:W4:Y:S01]  /*5130*/  @!P1 LDC R0, c[0x0][0xb20] ;  /* 0x0002c800ff009b82 */ /* 0x000f220000000800 */
[----:B------:R-:W-:Y:S01]  /*5140*/  @P3 R2UR UR56, R28 ;  /* 0x000000001c3832ca */ /* 0x000fe200000e0000 */
[----:B------:R-:W-:Y:S06]  /*5150*/  IMAD.U32 R38, RZ, RZ, UR8 ;  /* 0x00000008ff267e24 */ /* 0x000fec000f8e00ff */
[----:B-1----:R-:W1:Y:S01]  /*5160*/  @!P1 LDC R3, c[0x0][0xb0c] ;  /* 0x0002c300ff039b82 */ /* 0x002e620000000800 */
[----:B------:R-:W-:Y:S01]  /*5170*/  IMAD.U32 R39, RZ, RZ, UR9 ;  /* 0x00000009ff277e24 */ /* 0x000fe2000f8e00ff */
[----:B------:R-:W-:Y:S01]  /*5180*/  @!UP2 UPRMT UR9, URZ, 0x40, URZ ;  /* 0x00000040ff09a896 */ /* 0x000fe200080000ff */
[----:B------:R-:W-:Y:S03]  /*5190*/  @!P4 R2UR UR10, R38 ;  /* 0x00000000260ac2ca */ /* 0x000fe600000e0000 */
[----:B------:R-:W-:Y:S01]  /*51a0*/  @!P4 R2UR UR11, R39 ;  /* 0x00000000270bc2ca */ /* 0x000fe200000e0000 */
[----:B------:R-:W-:Y:S11]  /*51b0*/  @!UP2 UPRMT UR8, UR9, 0x5410, URZ ;  /* 0x000054100908a896 */ /* 0x000ff600080000ff */
[----:B------:R-:W-:Y:S01]  /*51c0*/  @!UPT UIADD3 URZ, UPT, UPT, URZ, URZ, URZ ;  /* 0x000000fffffff290 */ /* 0x000fe2000fffe0ff */
[----:B------:R1:W-:Y:S01]  /*51d0*/  @!UP1 UTMALDG.4D.IM2COL [UR16], [UR10], UR8 ;  /* 0x000000100a0093b4 */ /* 0x0003e20008058008 */
[----:B------:R1:W-:Y:S02]  /*51e0*/  @!P4 SYNCS.ARRIVE.TRANS64.RED.A0TR RZ, [UR22+0x180], R16 ;  /* 0x00018010ffffc9a7 */ /* 0x0003e40008300416 */
[----:B-1----:R-:W-:Y:S01]  /*51f0*/  @!P1 ISETP.NE.AND P2, PT, R3, 0x1, PT ;  /* 0x000000010300980c */ /* 0x002fe20003f45270 */
[C---:B--2---:R-:W-:Y:S01]  /*5200*/  @!P1 IMAD.HI.U32 R14, R13.reuse, R14, RZ ;  /* 0x0000000e0d0e9227 */ /* 0x044fe200078e00ff */
[----:B---3--:R-:W-:Y:S03]  /*5210*/  @!P1 ISETP.NE.AND P0, PT, R10, 0x1, PT ;  /* 0x000000010a00980c */ /* 0x008fe60003f05270 */
[C---:B------:R-:W-:Y:S01]  /*5220*/  @!P1 IMAD.HI.U32 R11, R8.reuse, R11, RZ ;  /* 0x0000000b080b9227 */ /* 0x040fe200078e00ff */
[----:B------:R-:W-:Y:S04]  /*5230*/  @!P1 SHF.R.U32.HI R14, RZ, R15, R14 ;  /* 0x0000000fff0e9219 */ /* 0x000fe8000001160e */
[----:B----4-:R-:W-:Y:S01]  /*5240*/  @!P1 SHF.R.U32.HI R9, RZ, R0, R11 ;  /* 0x00000000ff099219 */ /* 0x010fe2000001160b */
[----:B------:R-:W-:Y:S01]  /*5250*/  SYNCS.ARRIVE.TRANS64.RED.A1T0 RZ, [UR45], RZ ;  /* 0x000000ffffff79a7 */ /* 0x000fe2000810042d */
[----:B------:R-:W-:Y:S02]  /*5260*/  @!P1 SEL R14, R13, R14, !P2 ;  /* 0x0000000e0d0e9207 */ /* 0x000fe40005000000 */
[----:B------:R-:W-:Y:S01]  /*5270*/  @!P1 SEL R9, R8, R9, !P0 ;  /* 0x0000000908099207 */ /* 0x000fe20004000000 */
[----:B------:R-:W1:Y:S04]  /*5280*/  SYNCS.PHASECHK.TRANS64.TRYWAIT P5, [UR22+0x198], R12 ;  /* 0x0001980cff0075a7 */ /* 0x000e6800080a1116 */
[----:B------:R-:W-:Y:S02]  /*5290*/  @!P1 IMAD.IADD R0, R9, 0x1, -R14 ;  /* 0x0000000109009824 */ /* 0x000fe400078e0a0e */
[----:B------:R-:W-:Y:S02]  /*52a0*/  @!P1 IMAD.IADD R9, R14, 0x1, -R9 ;  /* 0x000000010e099824 */ /* 0x000fe400078e0a09 */
[----:B------:R-:W-:Y:S02]  /*52b0*/  @!P1 IMAD R13, R0, R3, R13 ;  /* 0x00000003000d9224 */ /* 0x000fe400078e020d */
[----:B------:R-:W-:Y:S01]  /*52c0*/  @!P1 IMAD R8, R9, R10, R8 ;  /* 0x0000000a09089224 */ /* 0x000fe200078e0208 */
[----:B-1----:R-:W-:Y:S06]  /*52d0*/  @!P5 BRA `(.L_x_88) ;  /* 0x0000004c0030d947 */ /* 0x002fec0003800000 */
.L_x_188:
[----:B-1----:R-:W-:Y:S01]  /*52e0*/  @!P4 IADD3 R3, P0, PT, R36, 0x580, RZ ;  /* 0x000005802403c810 */ /* 0x002fe20007f1e0ff */
[----:B------:R-:W-:Y:S01]  /*52f0*/  VOTEU.ALL UP2, P4 ;  /* 0x0000000000ff7886 */ /* 0x000fe20002040000 */
[----:B------:R-:W-:Y:S01]  /*5300*/  VOTEU.ALL UP1, P4 ;  /* 0x0000000000ff7886 */ /* 0x000fe20002020000 */
[----:B------:R-:W-:Y:S01]  /*5310*/  UMOV UR11, UR19 ;  /* 0x00000013000b7c82 */ /* 0x000fe20008000000 */
[----:B------:R-:W-:Y:S01]  /*5320*/  @!P4 R2UR UR9, R3 ;  /* 0x000000000309c2ca */ /* 0x000fe200000e0000 */
[----:B------:R-:W-:Y:S01]  /*5330*/  @!P4 IMAD.X R0, RZ, RZ, R37, P0 ;  /* 0x000000ffff00c224 */ /* 0x000fe200000e0625 */
[----:B------:R-:W-:Y:S01]  /*5340*/  @!UP2 UPRMT UR16, URZ, 0x40, URZ ;  /* 0x00000040ff10a896 */ /* 0x000fe200080000ff */
[----:B------:R-:W-:Y:S01]  /*5350*/  LOP3.LUT R34, R34, 0x1, RZ, 0x3c, !PT ;  /* 0x0000000122227812 */ /* 0x000fe200078e3cff */
[----:B------:R-:W-:Y:S01]  /*5360*/  @!UP2 UIADD3 UR10, UPT, UPT, UR18, 0x40, URZ ;  /* 0x00000040120aa890 */ /* 0x000fe2000fffe0ff */
[----:B------:R-:W-:Y:S01]  /*5370*/  LOP3.LUT R32, R32, 0x1, RZ, 0x3c, !PT ;  /* 0x0000000120207812 */ /* 0x000fe200078e3cff */
[----:B------:R-:W-:Y:S01]  /*5380*/  @!UP2 UPRMT UR18, UR16, 0x5410, URZ ;  /* 0x000054101012a896 */ /* 0x000fe200080000ff */
[----:B------:R-:W-:Y:S01]  /*5390*/  @!P4 R2UR UR8, R0 ;  /* 0x000000000008c2ca */ /* 0x000fe200000e0000 */
[----:B------:R-:W-:Y:S01]  /*53a0*/  UMOV UR12, UR20 ;  /* 0x00000014000c7c82 */ /* 0x000fe20008000000 */
[----:B------:R-:W-:Y:S01]  /*53b0*/  UMOV UR13, UR21 ;  /* 0x00000015000d7c82 */ /* 0x000fe20008000000 */
[----:B------:R-:W-:Y:S02]  /*53c0*/  IMAD.IADD R16, R8, 0x1, R145 ;  /* 0x0000000108107824 */ /* 0x000fe400078e0291 */
[----:B------:R-:W-:Y:S02]  /*53d0*/  IMAD.IADD R19, R13, 0x1, R176 ;  /* 0x000000010d137824 */ /* 0x000fe400078e02b0 */
[----:B------:R-:W-:Y:S01]  /*53e0*/  IMAD.U32 R10, RZ, RZ, UR9 ;  /* 0x00000009ff0a7e24 */ /* 0x000fe2000f8e00ff */
[----:B------:R-:W-:Y:S04]  /*53f0*/  @!UP2 UIADD3 UR9, UPT, UPT, UR22, 0x188, URZ ;  /* 0x000001881609a890 */ /* 0x000fe8000fffe0ff */
[----:B------:R-:W-:Y:S01]  /*5400*/  @!P4 R2UR UR24, R10 ;  /* 0x000000000a18c2ca */ /* 0x000fe200000e0000 */
[----:B------:R-:W-:Y:S01]  /*5410*/  IMAD.U32 R11, RZ, RZ, UR8 ;  /* 0x00000008ff0b7e24 */ /* 0x000fe2000f8e00ff */
[----:B------:R-:W-:Y:S04]  /*5420*/  @!UP2 UIADD3 UR8, UPT, UPT, UR22, 0x2400, URZ ;  /* 0x000024001608a890 */ /* 0x000fe8000fffe0ff */
[----:B------:R-:W-:Y:S11]  /*5430*/  @!P4 R2UR UR25, R11 ;  /* 0x000000000b19c2ca */ /* 0x000ff600000e0000 */
[----:B------:R-:W-:Y:S02]  /*5440*/  @!UPT UIADD3 URZ, UPT, UPT, URZ, URZ, URZ ;  /* 0x000000fffffff290 */ /* 0x000fe4000fffe0ff */
[----:B------:R2:W-:Y:S01]  /*5450*/  @!UP1 UTMALDG.4D.IM2COL [UR8], [UR24], UR18 ;  /* 0x00000008180093b4 */ /* 0x0005e20008058012 */
[----:B------:R2:W-:Y:S01]  /*5460*/  @!P4 SYNCS.ARRIVE.TRANS64.RED.A0TR RZ, [UR22+0x188], R27 ;  /* 0x0001881bffffc9a7 */ /* 0x0005e20008300416 */
[----:B------:R-:W-:Y:S01]  /*5470*/  UPLOP3.LUT UP1, UPT, UPT, UPT, UPT, 0x80, 0x8 ;  /* 0x000000000008789c */ /* 0x000fe20003f2f070 */
[----:B------:R-:W-:Y:S01]  /*5480*/  SYNCS.ARRIVE.TRANS64.RED.A1T0 RZ, [UR23], RZ ;  /* 0x000000ffffff79a7 */ /* 0x000fe20008100417 */
[----:B------:R-:W-:Y:S09]  /*5490*/  @P3 BRA `(.L_x_89) ;  /* 0xfffffff400343947 */ /* 0x000ff2000383ffff */
[----:B------:R-:W-:-:S04]  /*54a0*/  SHF.L.U32 R3, R34, 0x1f, RZ ;  /* 0x0000001f22037819 */ /* 0x000fc800000006ff */
[----:B------:R-:W1:Y:S02]  /*54b0*/  SYNCS.PHASECHK.TRANS64.TRYWAIT P0, [UR22+0x190], R3 ;  /* 0x00019003ff0075a7 */ /* 0x000e640008001116 */
[----:B-1----:R-:W-:Y:S05]  /*54c0*/  @!P0 BRA `(.L_x_90) ;  /* 0x0000004800cc8947 */ /* 0x002fea0003800000 */
.L_x_190:
[----:B-1----:R-:W-:-:S07]  /*54d0*/  MOV R0, UR22 ;  /* 0x0000001600007c02 */ /* 0x002fce0008000f00 */
.L_x_91:
[----:B-1----:R-:W-:-:S04]  /*54e0*/  SHF.L.U32 R3, R34, 0x1f, RZ ;  /* 0x0000001f22037819 */ /* 0x002fc800000006ff */
[----:B------:R1:W3:Y:S03]  /*54f0*/  SYNCS.PHASECHK.TRANS64.TRYWAIT P0, [R0+URZ+0x198], R3 ;  /* 0x00019803000075a7 */ /* 0x0002e600080011ff */
[----:B---3--:R-:W-:Y:S05]  /*5500*/  @!P0 NANOSLEEP.SYNCS 0x989680 ;  /* 0x009896800000895d */ /* 0x008fea0003900000 */
[----:B------:R-:W3:Y:S02]  /*5510*/  @!P0 SYNCS.PHASECHK.TRANS64 P0, [R0+URZ+0x198], R3 ;  /* 0x00019803000085a7 */ /* 0x000ee400080010ff */
[----:B--23--:R-:W-:Y:S05]  /*5520*/  @P0 EXIT ;  /* 0x000000000000094d */ /* 0x00cfea0003800000 */
[----:B------:R-:W-:Y:S05]  /*5530*/  BRA `(.L_x_91) ;  /* 0xfffffffc00e87947 */ /* 0x000fea000383ffff */
.L_x_80:
[----:B------:R-:W-:-:S06]  /*5540*/  UISETP.GE.AND UP1, UPT, UR8, 0x4, UPT ;  /* 0x000000040800788c */ /* 0x000fcc000bf26270 */
[----:B------:R-:W-:-:S13]  /*5550*/  PLOP3.LUT P0, PT, PT, PT, UP1, 0x80, 0x8 ;  /* 0x000000000008781c */ /* 0x000fda0003f0f018 */
[----:B------:R-:W-:Y:S05]  /*5560*/  @!P0 EXIT ;  /* 0x000000000000894d */ /* 0x000fea0003800000 */
[----:B------:R-:W-:Y:S01]  /*5570*/  BAR.SYNC.DEFER_BLOCKING 0x6, 0xa0 ;  /* 0x0182800000007b1d */ /* 0x000fe20000010000 */
[C---:B------:R-:W-:Y:S01]  /*5580*/  IMAD.SHL.U32 R0, R186.reuse, 0x40, RZ ;  /* 0x00000040ba007824 */ /* 0x040fe200078e00ff */
[C---:B------:R-:W-:Y:S01]  /*5590*/  LOP3.LUT R188, R186.reuse, 0x60, RZ, 0xc0, !PT ;  /* 0x00000060babc7812 */ /* 0x040fe200078ec0ff */
[C---:B------:R-:W-:Y:S01]  /*55a0*/  IMAD.SHL.U32 R185, R186.reuse, 0x8, RZ ;  /* 0x00000008bab97824 */ /* 0x040fe200078e00ff */
[C---:B------:R-:W-:Y:S01]  /*55b0*/  LOP3.LUT R187, R186.reuse, 0x2, RZ, 0xc0, !PT ;  /* 0x00000002babb7812 */ /* 0x040fe200078ec0ff */
[----:B------:R-:W-:Y:S01]  /*55c0*/  IMAD.U32 R78, R186, 0x10000, RZ ;  /* 0x00010000ba4e7824 */ /* 0x000fe200078e00ff */
[----:B------:R-:W-:Y:S02]  /*55d0*/  UMOV UR51, 0x400 ;  /* 0x0000040000337882 */ /* 0x000fe40000000000 */
[----:B------:R-:W1:Y:S01]  /*55e0*/  LDC R179, c[0x0][0x370] ;  /* 0x0000dc00ffb37b82 */ /* 0x000e620000000800 */
[----:B------:R-:W-:Y:S01]  /*55f0*/  ULEA UR51, UR45, UR51, 0x18 ;  /* 0x000000332d337291 */ /* 0x000fe2000f8ec0ff */
[----:B------:R-:W-:Y:S01]  /*5600*/  LOP3.LUT R4, R0, 0x180, RZ, 0xc0, !PT ;  /* 0x0000018000047812 */ /* 0x000fe200078ec0ff */
[----:B------:R-:W-:Y:S01]  /*5610*/  HFMA2 R181, -RZ, RZ, 0, 0 ;  /* 0x00000000ffb57431 */ /* 0x000fe200000001ff */
[----:B------:R-:W-:Y:S01]  /*5620*/  LOP3.LUT R186, R186, 0x4, RZ, 0xc0, !PT ;  /* 0x00000004baba7812 */ /* 0x000fe200078ec0ff */
[----:B------:R-:W-:Y:S01]  /*5630*/  UIADD3 UR4, UPT, UPT, UR51, 0x4400, URZ ;  /* 0x0000440033047890 */ /* 0x000fe2000fffe0ff */
[----:B------:R-:W-:Y:S01]  /*5640*/  LOP3.LUT R185, R4, 0x30, R185, 0xf8, !PT ;  /* 0x0000003004b97812 */ /* 0x000fe200078ef8b9 */
[----:B------:R-:W-:Y:S01]  /*5650*/  IMAD.MOV.U32 R76, RZ, RZ, RZ ;  /* 0x000000ffff4c7224 */ /* 0x000fe200078e00ff */
[----:B------:R-:W2:Y:S01]  /*5660*/  LDC R74, c[0x0][0xb0c] ;  /* 0x0002c300ff4a7b82 */ /* 0x000ea20000000800 */
[----:B------:R-:W-:Y:S01]  /*5670*/  IMAD.MOV.U32 R184, RZ, RZ, RZ ;  /* 0x000000ffffb87224 */ /* 0x000fe200078e00ff */
[----:B------:R-:W-:-:S02]  /*5680*/  LOP3.LUT R185, R185, 0x1e40, R0, 0xf8, !PT ;  /* 0x00001e40b9b97812 */ /* 0x000fc400078ef800 */
[----:B------:R-:W-:Y:S02]  /*5690*/  CS2R R182, SRZ ;  /* 0x0000000000b67805 */ /* 0x000fe4000001ff00 */
[----:B------:R-:W-:Y:S01]  /*56a0*/  LOP3.LUT R78, R78, 0x600000, RZ, 0xc0, !PT ;  /* 0x006000004e4e7812 */ /* 0x000fe200078ec0ff */
[----:B------:R-:W-:Y:S01]  /*56b0*/  IMAD.MOV R191, RZ, RZ, -R187 ;  /* 0x000000ffffbf7224 */ /* 0x000fe200078e0abb */
[----:B------:R-:W-:Y:S01]  /*56c0*/  IADD3 R192, PT, PT, -R186, 0x2, RZ ;  /* 0x00000002bac07810 */ /* 0x000fe20007ffe1ff */
[----:B------:R-:W-:Y:S01]  /*56d0*/  VIADD R193, R185, UR51 ;  /* 0x00000033b9c17c36 */ /* 0x000fe20008000000 */
[----:B------:R-:W4:Y:S01]  /*56e0*/  LDC R178, c[0x0][0xb20] ;  /* 0x0002c800ffb27b82 */ /* 0x000f220000000800 */
[----:B------:R-:W3:Y:S01]  /*56f0*/  LDS R2, [UR51+0x200] ;  /* 0x00020033ff027984 */ /* 0x000ee20008000800 */
[----:B------:R-:W-:Y:S01]  /*5700*/  IMAD.MOV R190, RZ, RZ, -R186 ;  /* 0x000000ffffbe7224 */ /* 0x000fe200078e0aba */
[----:B------:R-:W-:Y:S01]  /*5710*/  MOV R194, UR4 ;  /* 0x0000000400c27c02 */ /* 0x000fe20008000f00 */
[----:B------:R-:W-:Y:S01]  /*5720*/  VIADD R193, R193, 0x400 ;  /* 0x00000400c1c17836 */ /* 0x000fe20000000000 */
[----:B------:R-:W1:Y:S03]  /*5730*/  LDCU.64 UR54, c[0x0][0x348] ;  /* 0x00006900ff3677ac */ /* 0x000e660008000a00 */
[----:B------:R-:W1:Y:S01]  /*5740*/  LDC R73, c[0x0][0xb30] ;  /* 0x0002cc00ff497b82 */ /* 0x000e620000000800 */
[----:B------:R-:W1:Y:S01]  /*5750*/  LDCU.64 UR36, c[0x0][0x888] ;  /* 0x00011100ff2477ac */ /* 0x000e620008000a00 */
[----:B------:R-:W1:Y:S06]  /*5760*/  LDCU.64 UR38, c[0x0][0x890] ;  /* 0x00011200ff2677ac */ /* 0x000e6c0008000a00 */
[----:B------:R-:W1:Y:S01]  /*5770*/  LDC.64 R166, c[0x0][0xb10] ;  /* 0x0002c400ffa67b82 */ /* 0x000e620000000a00 */
[----:B------:R-:W1:Y:S01]  /*5780*/  LDCU.64 UR46, c[0x0][0xa90] ;  /* 0x00015200ff2e77ac */ /* 0x000e620008000a00 */
[----:B------:R-:W-:-:S06]  /*5790*/  UIADD3 UR50, UPT, UPT, UR51, 0x400, URZ ;  /* 0x0000040033327890 */ /* 0x000fcc000fffe0ff */
[----:B------:R-:W1:Y:S08]  /*57a0*/  LDC.64 R70, c[0x0][0xb18] ;  /* 0x0002c600ff467b82 */ /* 0x000e700000000a00 */
[----:B------:R-:W1:Y:S08]  /*57b0*/  LDC.64 R68, c[0x0][0xb28] ;  /* 0x0002ca00ff447b82 */ /* 0x000e700000000a00 */
[----:B------:R-:W1:Y:S01]  /*57c0*/  LDC.64 R164, c[0x0][0x8b0] ;  /* 0x00022c00ffa47b82 */ /* 0x000e620000000a00 */
[C---:B---3--:R-:W-:Y:S01]  /*57d0*/  VIADD R3, R2.reuse, 0x80 ;  /* 0x0000008002037836 */ /* 0x048fe20000000000 */
[----:B------:R-:W-:-:S04]  /*57e0*/  LOP3.LUT R2, R2, 0xffff, RZ, 0xc0, !PT ;  /* 0x0000ffff02027812 */ /* 0x000fc800078ec0ff */
[----:B------:R-:W-:Y:S02]  /*57f0*/  LOP3.LUT R3, R3, 0xffff, RZ, 0xc0, !PT ;  /* 0x0000ffff03037812 */ /* 0x000fe400078ec0ff */
[----:B------:R-:W3:Y:S03]  /*5800*/  LDC.64 R146, c[0x0][0x8a8] ;  /* 0x00022a00ff927b82 */ /* 0x000ee60000000a00 */
[----:B------:R1:W-:Y:S05]  /*5810*/  STL.64 [R1], R2 ;  /* 0x0000000201007387 */ /* 0x0003ea0000100a00 */
[----:B------:R-:W1:Y:S08]  /*5820*/  LDC.64 R170, c[0x0][0xa80] ;  /* 0x0002a000ffaa7b82 */ /* 0x000e700000000a00 */
[----:B------:R-:W1:Y:S08]  /*5830*/  LDC.64 R168, c[0x0][0xa88] ;  /* 0x0002a200ffa87b82 */ /* 0x000e700000000a00 */
[----:B--2-4-:R-:W1:Y:S02]  /*5840*/  LDC R180, c[0x0][0x374] ;  /* 0x0000dd00ffb47b82 */ /* 0x014e640000000800 */
.L_x_118:
[----:B-1----:R-:W-:Y:S04]  /*5850*/  SHF.L.U32 R3, R183, 0x1f, RZ ;  /* 0x0000001fb7037819 */ /* 0x002fe800000006ff */
[----:B------:R-:W1:Y:S02]  /*5860*/  SYNCS.PHASECHK.TRANS64.TRYWAIT P0, [UR51+0x1b0], R3 ;  /* 0x0001b003ff0075a7 */ /* 0x000e640008001133 */
[----:B-1----:R-:W-:Y:S05]  /*5870*/  @!P0 BRA `(.L_x_92) ;  /* 0x0000004400f88947 */ /* 0x002fea0003800000 */
.L_x_192:
[----:B------:R-:W2:Y:S01]  /*5880*/  LDC.64 R12, c[0x0][0xb10] ;  /* 0x0002c400ff0c7b82 */ /* 0x000ea20000000a00 */
[----:B------:R-:W4:Y:S01]  /*5890*/  LDS.128 R20, [UR51+0x1f0] ;  /* 0x0001f033ff147984 */ /* 0x000f220008000c00 */
[----:B------:R-:W-:Y:S01]  /*58a0*/  UIADD3 UR4, UPT, UPT, UR51, 0x1b8, URZ ;  /* 0x000001b833047890 */ /* 0x000fe2000fffe0ff */
[----:B-1----:R-:W-:Y:S01]  /*58b0*/  IMAD R0, R76, 0x4, R1 ;  /* 0x000000044c007824 */ /* 0x002fe200078e0201 */
[----:B------:R-:W-:Y:S04]  /*58c0*/  ISETP.NE.AND P1, PT, R73, 0x1, PT ;  /* 0x000000014900780c */ /* 0x000fe80003f25270 */
[----:B------:R-:W1:Y:S01]  /*58d0*/  LDC.64 R10, c[0x0][0xb18] ;  /* 0x0002c600ff0a7b82 */ /* 0x000e620000000a00 */
[----:B------:R-:W-:Y:S01]  /*58e0*/  UPRMT UR4, URZ, 0x654, UR4 ;  /* 0x00000654ff047896 */ /* 0x000fe20008000004 */
[----:B------:R-:W-:Y:S01]  /*58f0*/  ISETP.GE.AND P0, PT, R72, 0x1, PT ;  /* 0x000000014800780c */ /* 0x000fe20003f06270 */
[----:B------:R-:W-:Y:S01]  /*5900*/  @!PT LDS RZ, [RZ] ;  /* 0x00000000fffff984 */ /* 0x000fe20000000800 */
[----:B------:R-:W-:Y:S01]  /*5910*/  @!PT LDS RZ, [RZ] ;  /* 0x00000000fffff984 */ /* 0x000fe20000000800 */
[----:B------:R-:W-:Y:S01]  /*5920*/  @!PT LDS RZ, [RZ] ;  /* 0x00000000fffff984 */ /* 0x000fe20000000800 */
[----:B------:R-:W-:Y:S01]  /*5930*/  @!PT LDS RZ, [RZ] ;  /* 0x00000000fffff984 */ /* 0x000fe20000000800 */
[----:B------:R3:W-:Y:S06]  /*5940*/  MEMBAR.ALL.CTA ;  /* 0x0000000000007992 */ /* 0x0007ec0000008000 */
[----:B---3--:R-:W3:Y:S01]  /*5950*/  FENCE.VIEW.ASYNC.S ;  /* 0x00000000000073c6 */ /* 0x008ee20000000000 */
[----:B------:R-:W1:Y:S08]  /*5960*/  @!P1 LDC R14, c[0x0][0xb20] ;  /* 0x0002c800ff0e9b82 */ /* 0x000e700000000800 */
[----:B------:R-:W1:Y:S01]  /*5970*/  @!P1 LDC R9, c[0x0][0xb0c] ;  /* 0x0002c300ff099b82 */ /* 0x000e620000000800 */
[----:B---3--:R-:W-:Y:S01]  /*5980*/  SYNCS.ARRIVE.TRANS64.RED.A1T0 RZ, [UR4], RZ ;  /* 0x000000ffffff79a7 */ /* 0x008fe20008100404 */
[----:B------:R3:W5:Y:S01]  /*5990*/  LDL R17, [R0] ;  /* 0x0000000000117983 */ /* 0x0007620000100800 */
[----:B----4-:R-:W-:Y:S04]  /*59a0*/  LOP3.LUT P4, RZ, R22, 0x1, RZ, 0xc0, !PT ;  /* 0x0000000116ff7812 */ /* 0x010fe8000788c0ff */
[----:B------:R-:W-:Y:S09]  /*59b0*/  P2R R195, PR, RZ, 0x10 ;  /* 0x00000010ffc37803 */ /* 0x000ff20000000000 */
[----:B------:R-:W-:Y:S02]  /*59c0*/  @P4 MOV R77, R20 ;  /* 0x00000014004d4202 */ /* 0x000fe40000000f00 */
[----:B------:R-:W-:Y:S01]  /*59d0*/  @P4 LOP3.LUT R75, R21, 0xffff, RZ, 0xc0, !PT ;  /* 0x0000ffff154b4812 */ /* 0x000fe200078ec0ff */
[----:B--23--:R-:W-:Y:S06]  /*59e0*/  @!P0 BRA `(.L_x_93) ;  /* 0x0000000000a48947 */ /* 0x00cfec0003800000 */
[----:B------:R-:W-:Y:S01]  /*59f0*/  IMAD.HI.U32 R25, R180, R71, RZ ;  /* 0x00000047b4197227 */ /* 0x000fe200078e00ff */
[----:B------:R-:W-:Y:S02]  /*5a00*/  ISETP.NE.AND P0, PT, R70, 0x1, PT ;  /* 0x000000014600780c */ /* 0x000fe40003f05270 */
[----:B------:R-:W-:Y:S01]  /*5a10*/  ISETP.NE.AND P2, PT, R72, 0x1, PT ;  /* 0x000000014800780c */ /* 0x000fe20003f45270 */
[----:B------:R-:W-:Y:S01]  /*5a20*/  IMAD.HI.U32 R18, R179, R166, RZ ;  /* 0x000000a6b3127227 */ /* 0x000fe200078e00ff */
[----:B------:R-:W-:Y:S02]  /*5a30*/  SHF.R.U32.HI R25, RZ, R178, R25 ;  /* 0x000000b2ff197219 */ /* 0x000fe40000011619 */
[----:B------:R-:W-:Y:S01]  /*5a40*/  ISETP.NE.AND P3, PT, R74, 0x1, PT ;  /* 0x000000014a00780c */ /* 0x000fe20003f65270 */
[----:B------:R-:W-:Y:S01]  /*5a50*/  IMAD.HI.U32 R26, R77, R166, RZ ;  /* 0x000000a64d1a7227 */ /* 0x000fe200078e00ff */
[----:B------:R-:W-:Y:S02]  /*5a60*/  SHF.R.U32.HI R18, RZ, R167, R18 ;  /* 0x000000a7ff127219 */ /* 0x000fe40000011612 */
[----:B------:R-:W-:Y:S01]  /*5a70*/  SEL R3, R180, R25, !P0 ;  /* 0x00000019b4037207 */ /* 0x000fe20004000000 */
[----:B------:R-:W-:Y:S01]  /*5a80*/  IMAD.HI.U32 R25, R75, R71, RZ ;  /* 0x000000474b197227 */ /* 0x000fe200078e00ff */
[----:B------:R-:W-:Y:S02]  /*5a90*/  SEL R7, R179, R18, !P3 ;  /* 0x00000012b3077207 */ /* 0x000fe40005800000 */
[----:B------:R-:W-:Y:S01]  /*5aa0*/  SHF.R.U32.HI R26, RZ, R167, R26 ;  /* 0x000000a7ff1a7219 */ /* 0x000fe2000001161a */
[-C--:B------:R-:W-:Y:S04]  /*5ab0*/  IMAD.HI.U32 R18, R3, R68.reuse, RZ ;  /* 0x0000004403127227 */ /* 0x080fe800078e00ff */
[----:B------:R-:W-:Y:S01]  /*5ac0*/  IMAD.HI.U32 R24, R7, R68, RZ ;  /* 0x0000004407187227 */ /* 0x000fe200078e00ff */
[-C--:B------:R-:W-:Y:S02]  /*5ad0*/  @P2 SHF.R.U32.HI R3, RZ, R69.reuse, R18 ;  /* 0x00000045ff032219 */ /* 0x080fe40000011612 */
[----:B------:R-:W-:Y:S02]  /*5ae0*/  SHF.R.U32.HI R18, RZ, R178, R25 ;  /* 0x000000b2ff127219 */ /* 0x000fe40000011619 */
[----:B------:R-:W-:Y:S01]  /*5af0*/  @P2 SHF.R.U32.HI R7, RZ, R69, R24 ;  /* 0x00000045ff072219 */ /* 0x000fe20000011618 */
[C---:B------:R-:W-:Y:S01]  /*5b00*/  IMAD R2, R72.reuse, R3, RZ ;  /* 0x0000000348027224 */ /* 0x040fe200078e02ff */
[----:B------:R-:W-:Y:S02]  /*5b10*/  SEL R5, R75, R18, !P0 ;  /* 0x000000124b057207 */ /* 0x000fe40004000000 */
[----:B------:R-:W-:Y:S01]  /*5b20*/  SEL R3, R77, R26, !P3 ;  /* 0x0000001a4d037207 */ /* 0x000fe20005800000 */
[----:B------:R-:W-:Y:S01]  /*5b30*/  IMAD R4, R72, R7, RZ ;  /* 0x0000000748047224 */ /* 0x000fe200078e02ff */
[C---:B------:R-:W-:Y:S01]  /*5b40*/  ISETP.GE.AND P0, PT, R5.reuse, R2, PT ;  /* 0x000000020500720c */ /* 0x040fe20003f06270 */
[----:B------:R-:W-:Y:S03]  /*5b50*/  IMAD.HI.U32 R6, R5, R68, RZ ;  /* 0x0000004405067227 */ /* 0x000fe600078e00ff */
[----:B------:R-:W-:Y:S01]  /*5b60*/  ISETP.GE.OR P0, PT, R3, R4, P0 ;  /* 0x000000040300720c */ /* 0x000fe20000706670 */
[----:B------:R-:W-:Y:S01]  /*5b70*/  IMAD.MOV R4, RZ, RZ, -R3 ;  /* 0x000000ffff047224 */ /* 0x000fe200078e0a03 */
[-C--:B------:R-:W-:Y:S03]  /*5b80*/  SHF.R.U32.HI R6, RZ, R69.reuse, R6 ;  /* 0x00000045ff067219 */ /* 0x080fe60000011606 */
[----:B------:R-:W-:Y:S01]  /*5b90*/  IMAD R77, R74, R4, R77 ;  /* 0x000000044a4d7224 */ /* 0x000fe200078e024d */
[----:B------:R-:W-:Y:S05]  /*5ba0*/  SEL R15, R5, R6, !P2 ;  /* 0x00000006050f7207 */ /* 0x000fea0005000000 */
[----:B------:R-:W-:Y:S02]  /*5bb0*/  IMAD.MOV R6, RZ, RZ, -R15 ;  /* 0x000000ffff067224 */ /* 0x000fe400078e0a0f */
[C---:B------:R-:W-:Y:S04]  /*5bc0*/  @!P0 IMAD.HI.U32 R2, R3.reuse, R68, RZ ;  /* 0x0000004403028227 */ /* 0x040fe800078e00ff */
[----:B------:R-:W-:Y:S01]  /*5bd0*/  IMAD R6, R72, R6, R5 ;  /* 0x0000000648067224 */ /* 0x000fe200078e0205 */
[----:B------:R-:W-:Y:S04]  /*5be0*/  @!P0 SHF.R.U32.HI R2, RZ, R69, R2 ;  /* 0x00000045ff028219 */ /* 0x000fe80000011602 */
[----:B------:R-:W-:Y:S02]  /*5bf0*/  @!P0 SEL R0, R3, R2, !P2 ;  /* 0x0000000203008207 */ /* 0x000fe40005000000 */
[----:B------:R-:W-:Y:S02]  /*5c00*/  IADD3 R2, PT, PT, -R5, RZ, RZ ;  /* 0x000000ff05027210 */ /* 0x000fe40007ffe1ff */
[----:B------:R-:W-:Y:S01]  /*5c10*/  @!P0 IADD3 R8, PT, PT, R15, -R0, RZ ;  /* 0x800000000f088210 */ /* 0x000fe20007ffe0ff */
[----:B------:R-:W-:Y:S02]  /*5c20*/  @!P0 IMAD R0, R7, R6, R0 ;  /* 0x0000000607008224 */ /* 0x000fe400078e0200 */
[----:B------:R-:W-:Y:S02]  /*5c30*/  IMAD R75, R70, R2, R75 ;  /* 0x00000002464b7224 */ /* 0x000fe400078e024b */
[----:B------:R-:W-:Y:S02]  /*5c40*/  @!P0 IMAD R5, R8, R72, R3 ;  /* 0x0000004808058224 */ /* 0x000fe400078e0203 */
[----:B------:R-:W-:Y:S04]  /*5c50*/  @!P0 IMAD.MOV.U32 R3, RZ, RZ, R0 ;  /* 0x000000ffff038224 */ /* 0x000fe800078e0000 */
[----:B------:R-:W-:Y:S02]  /*5c60*/  IMAD R77, R3, R74, R77 ;  /* 0x0000004a034d7224 */ /* 0x000fe400078e024d */
[----:B------:R-:W-:Y:S07]  /*5c70*/  IMAD R75, R5, R70, R75 ;  /* 0x00000046054b7224 */ /* 0x000fee00078e024b */
.L_x_93:
[----:B-1----:R-:W-:Y:S01]  /*5c80*/  @!P1 ISETP.NE.AND P0, PT, R10, 0x1, PT ;  /* 0x000000010a00980c */ /* 0x002fe20003f05270 */
[----:B------:R-:W-:Y:S01]  /*5c90*/  @!P1 IMAD.HI.U32 R0, R77, R12, RZ ;  /* 0x0000000c4d009227 */ /* 0x000fe200078e00ff */
[----:B------:R-:W-:Y:S01]  /*5ca0*/  @!P1 ISETP.NE.AND P2, PT, R9, 0x1, PT ;  /* 0x000000010900980c */ /* 0x000fe20003f45270 */
[----:B------:R-:W-:Y:S01]  /*5cb0*/  ULOP3.LUT UP0, URZ, UR50, 0x1b0, URZ, 0xc0, !UPT ;  /* 0x000001b032ff7892 */ /* 0x000fe2000f80c0ff */
[----:B------:R-:W-:Y:S01]  /*5cc0*/  @P4 SHF.R.U32.HI R20, RZ, 0x10, R21 ;  /* 0x00000010ff144819 */ /* 0x000fe20000011615 */
[----:B------:R-:W-:Y:S01]  /*5cd0*/  @!P1 IMAD.HI.U32 R3, R75, R11, RZ ;  /* 0x0000000b4b039227 */ /* 0x000fe200078e00ff */
[----:B------:R-:W-:Y:S02]  /*5ce0*/  @!P1 SHF.R.U32.HI R0, RZ, R13, R0 ;  /* 0x0000000dff009219 */ /* 0x000fe40000011600 */
[----:B------:R-:W-:Y:S02]  /*5cf0*/  R2UR UR41, R16 ;  /* 0x00000000102972ca */ /* 0x000fe400000e0000 */
[----:B------:R-:W-:Y:S02]  /*5d00*/  @!P1 SHF.R.U32.HI R2, RZ, R14, R3 ;  /* 0x0000000eff029219 */ /* 0x000fe40000011603 */
[----:B------:R-:W-:Y:S02]  /*5d10*/  @!P1 SEL R3, R77, R0, !P2 ;  /* 0x000000004d039207 */ /* 0x000fe40005000000 */
[----:B------:R-:W-:Y:S02]  /*5d20*/  @!P1 SEL R2, R75, R2, !P0 ;  /* 0x000000024b029207 */ /* 0x000fe40004000000 */
[----:B------:R-:W-:Y:S03]  /*5d30*/  @P4 R2UR UR52, R20 ;  /* 0x00000000143442ca */ /* 0x000fe600000e0000 */
[----:B------:R-:W-:Y:S02]  /*5d40*/  @!P1 IMAD.IADD R0, R2, 0x1, -R3 ;  /* 0x0000000102009824 */ /* 0x000fe400078e0a03 */
[----:B------:R-:W-:Y:S01]  /*5d50*/  @!P1 IMAD.IADD R2, R3, 0x1, -R2 ;  /* 0x0000000103029824 */ /* 0x000fe200078e0a02 */
[----:B------:R-:W-:Y:S01]  /*5d60*/  USHF.L.U32 UR41, UR41, 0x7, URZ ;  /* 0x0000000729297899 */ /* 0x000fe200080006ff */
[----:B------:R-:W-:Y:S02]  /*5d70*/  @!P1 IMAD R77, R0, R9, R77 ;  /* 0x00000009004d9224 */ /* 0x000fe400078e024d */
[----:B------:R-:W-:Y:S01]  /*5d80*/  @!P1 IMAD R75, R2, R10, R75 ;  /* 0x0000000a024b9224 */ /* 0x000fe200078e024b */
[----:B------:R-:W-:Y:S08]  /*5d90*/  BRA.U !UP0, `(.L_x_94) ;  /* 0x0000000108407547 */ /* 0x000ff0000b800000 */
[----:B------:R-:W1:Y:S01]  /*5da0*/  LDCU.64 UR8, c[0x4][0x80] ;  /* 0x01001000ff0877ac */ /* 0x000e620008000a00 */
[----:B------:R-:W-:Y:S01]  /*5db0*/  MOV R3, 0x0 ;  /* 0x0000000000037802 */ /* 0x000fe20000000f00 */
[----:B------:R-:W-:Y:S02]  /*5dc0*/  HFMA2 R12, -RZ, RZ, 0, 5.9604644775390625e-08 ;  /* 0x00000001ff0c7431 */ /* 0x000fe400000001ff */
[----:B------:R-:W-:Y:S02]  /*5dd0*/  IMAD.MOV.U32 R8, RZ, RZ, 0x70 ;  /* 0x00000070ff087424 */ /* 0x000fe400078e00ff */
[----:B------:R-:W-:Y:S01]  /*5de0*/  IMAD.MOV.U32 R13, RZ, RZ, RZ ;  /* 0x000000ffff0d7224 */ /* 0x000fe200078e00ff */
[----:B------:R-:W2:Y:S01]  /*5df0*/  LDCU.64 UR6, c[0x4][0x88] ;  /* 0x01001100ff0677ac */ /* 0x000ea20008000a00 */
[----:B------:R-:W3:Y:S01]  /*5e00*/  LDC.64 R2, c[0x4][R3] ;  /* 0x0100000003027b82 */ /* 0x000ee20000000a00 */
[----:B------:R-:W4:Y:S01]  /*5e10*/  LDCU.64 UR4, c[0x4][0x8] ;  /* 0x01000100ff0477ac */ /* 0x000f220008000a00 */
[----:B-1----:R-:W-:Y:S01]  /*5e20*/  MOV R5, UR9 ;  /* 0x0000000900057c02 */ /* 0x002fe20008000f00 */
[----:B------:R-:W-:Y:S01]  /*5e30*/  IMAD.U32 R4, RZ, RZ, UR8 ;  /* 0x00000008ff047e24 */ /* 0x000fe2000f8e00ff */
[----:B--2---:R-:W-:Y:S01]  /*5e40*/  MOV R7, UR7 ;  /* 0x0000000700077c02 */ /* 0x004fe20008000f00 */
[----:B------:R-:W-:Y:S01]  /*5e50*/  IMAD.U32 R6, RZ, RZ, UR6 ;  /* 0x00000006ff067e24 */ /* 0x000fe2000f8e00ff */
[----:B----4-:R-:W-:Y:S01]  /*5e60*/  MOV R11, UR5 ;  /* 0x00000005000b7c02 */ /* 0x010fe20008000f00 */
[----:B------:R-:W-:Y:S02]  /*5e70*/  IMAD.U32 R10, RZ, RZ, UR4 ;  /* 0x00000004ff0a7e24 */ /* 0x000fe4000f8e00ff */
[----:B------:R-:W-:Y:S07]  /*5e80*/  LEPC R20, `(.L_x_94) ;  /* 0x000000001014794e */ /* 0x000fee0000000000 */
[----:B---3-5:R-:W-:Y:S05]  /*5e90*/  CALL.ABS.NOINC R2 ;  /* 0x0000000002007343 */ /* 0x028fea0003c00000 */
.L_x_94:
[----:B------:R-:W-:Y:S01]  /*5ea0*/  LOP3.LUT P0, RZ, R194, 0x1b0, RZ, 0xc0, !PT ;  /* 0x000001b0c2ff7812 */ /* 0x000fe2000780c0ff */
[----:B------:R-:W-:Y:S11]  /*5eb0*/  BSSY.RECONVERGENT B6, `(.L_x_95) ;  /* 0x0000013000067945 */ /* 0x000ff60003800200 */
[----:B------:R-:W-:Y:S01]  /*5ec0*/  @!UPT UIADD3 URZ, UPT, UPT, URZ, URZ, URZ ;  /* 0x000000fffffff290 */ /* 0x000fe2000fffe0ff */
[----:B------:R-:W-:Y:S05]  /*5ed0*/  @!P0 BRA `(.L_x_96) ;  /* 0x0000000000408947 */ /* 0x000fea0003800000 */
        /* <DEDUP_REMOVED lines=16> */
.L_x_96:
[----:B------:R-:W-:Y:S05]  /*5fe0*/  BSYNC.RECONVERGENT B6 ;  /* 0x0000000000067941 */ /* 0x000fea0003800200 */
.L_x_95:
[----:B------:R-:W-:Y:S01]  /*5ff0*/  ISETP.NE.U32.AND P4, PT, R164, RZ, PT ;  /* 0x000000ffa400720c */ /* 0x000fe20003f85070 */
[----:B------:R-:W-:Y:S01]  /*6000*/  UISETP.NE.AND UP2, UPT, UR53, URZ, UPT ;  /* 0x000000ff3500728c */ /* 0x000fe2000bf45270 */
[----:B------:R-:W-:Y:S01]  /*6010*/  ISETP.NE.U32.AND P2, PT, RZ, UR36, PT ;  /* 0x00000024ff007c0c */ /* 0x000fe2000bf45070 */
[----:B------:R-:W-:Y:S01]  /*6020*/  UISETP.NE.U32.AND UP1, UPT, UR38, URZ, UPT ;  /* 0x000000ff2600728c */ /* 0x000fe2000bf25070 */
[----:B------:R-:W-:Y:S01]  /*6030*/  ISETP.NE.AND.EX P4, PT, R165, RZ, PT, P4 ;  /* 0x000000ffa500720c */ /* 0x000fe20003f85340 */
[----:B------:R-:W-:Y:S01]  /*6040*/  UPLOP3.LUT UP0, UPT, UPT, UPT, UPT, 0x40, 0x4 ;  /* 0x000000000004789c */ /* 0x000fe20003f0e870 */
[----:B------:R-:W-:Y:S01]  /*6050*/  ISETP.NE.AND.EX P2, PT, RZ, UR37, PT, P2 ;  /* 0x00000025ff007c0c */ /* 0x000fe2000bf45320 */
[----:B------:R-:W-:Y:S01]  /*6060*/  UISETP.NE.AND.EX UP1, UPT, UR39, URZ, UPT, UP1 ;  /* 0x000000ff2700728c */ /* 0x000fe2000bf25310 */
[----:B------:R-:W-:Y:S04]  /*6070*/  PLOP3.LUT P1, PT, PT, PT, UP2, 0x80, 0x8 ;  /* 0x000000000008781c */ /* 0x000fe80003f2f028 */
[----:B------:R-:W-:Y:S06]  /*6080*/  @UP2 UPLOP3.LUT UP0, UPT, UPT, UPT, UP1, 0x80, 0x8 ;  /* 0x000000000008289c */ /* 0x000fec0003f0f010 */
[----:B------:R-:W-:Y:S01]  /*6090*/  PLOP3.LUT P0, PT, PT, PT, UP0, 0x80, 0x8 ;  /* 0x000000000008781c */ /* 0x000fe20003f0f008 */
[----:B------:R-:W-:Y:S01]  /*60a0*/  @!UPT UIADD3 URZ, UPT, UPT, URZ, URZ, URZ ;  /* 0x000000fffffff290 */ /* 0x000fe2000fffe0ff */
[----:B------:R-:W-:Y:S11]  /*60b0*/  BRA.U !UP1, `(.L_x_97) ;  /* 0x0000000109387547 */ /* 0x000ff6000b800000 */
[----:B------:R-:W-:Y:S01]  /*60c0*/  UISETP.NE.U32.AND UP0, UPT, UR36, URZ, UPT ;  /* 0x000000ff2400728c */ /* 0x000fe2000bf05070 */
[----:B------:R-:W-:Y:S02]  /*60d0*/  HFMA2 R0, -RZ, RZ, 0, 5.9604644775390625e-08 ;  /* 0x00000001ff007431 */ /* 0x000fe400000001ff */
[----:B------:R-:W-:Y:S01]  /*60e0*/  IMAD.MOV.U32 R177, RZ, RZ, 0x1 ;  /* 0x00000001ffb17424 */ /* 0x000fe200078e00ff */
[----:B------:R-:W-:Y:S06]  /*60f0*/  UISETP.NE.AND.EX UP0, UPT, UR37, URZ, UPT, UP0 ;  /* 0x000000ff2500728c */ /* 0x000fec000bf05300 */
        /* <DEDUP_REMOVED lines=9> */
[----:B-12---:R-:W-:Y:S02]  /*6190*/  @!P3 IMAD.U32 R81, RZ, RZ, UR4 ;  /* 0x00000004ff51be24 */ /* 0x006fe4000f8e00ff */
.L_x_97:
[----:B------:R-:W-:Y:S05]  /*61a0*/  @!P4 BRA `(.L_x_98) ;  /* 0x000000000020c947 */ /* 0x000fea0003800000 */
[----:B------:R-:W-:Y:S04]  /*61b0*/  ISETP.NE.U32.AND P3, PT, R146, RZ, PT ;  /* 0x000000ff9200720c */ /* 0x000fe80003f65070 */
[----:B------:R-:W-:Y:S11]  /*61c0*/  ISETP.NE.AND.EX P3, PT, R147, RZ, PT, P3 ;  /* 0x000000ff9300720c */ /* 0x000ff60003f65330 */
[----:B------:R-:W-:Y:S02]  /*61d0*/  @!UPT UIADD3 URZ, UPT, UPT, URZ, URZ, URZ ;  /* 0x000000fffffff290 */ /* 0x000fe4000fffe0ff */
[----:B------:R-:W1:Y:S01]  /*61e0*/  @P3 LDC.64 R2, c[0x0][0x8a8] ;  /* 0x00022a00ff023b82 */ /* 0x000e620000000a00 */
[----:B------:R-:W-:Y:S04]  /*61f0*/  @P3 IMAD R0, R164, UR56, RZ ;  /* 0x00000038a4003c24 */ /* 0x000fe8000f8e02ff */
[----:B-1----:R-:W-:Y:S05]  /*6200*/  @P3 IMAD.WIDE R2, R0, 0x4, R2 ;  /* 0x0000000400023825 */ /* 0x002fea00078e0202 */
[----:B-----5:R1:W5:Y:S02]  /*6210*/  @P3 LDG.E R79, desc[UR48][R2.64] ;  /* 0x00000030024f3981 */ /* 0x020364000c1e1900 */
[----:B-1----:R-:W2:Y:S02]  /*6220*/  @!P3 LDC R79, c[0x0][0x8a0] ;  /* 0x00022800ff4fbb82 */ /* 0x002ea40000000800 */
.L_x_98:
[----:B-----5:R-:W-:Y:S01]  /*6230*/  FSETP.NEU.AND P4, PT, R81, RZ, PT ;  /* 0x000000ff5100720b */ /* 0x020fe20003f8d000 */
[----:B------:R-:W-:Y:S01]  /*6240*/  IMAD.SHL.U32 R198, R19, 0x80, RZ ;  /* 0x0000008013c67824 */ /* 0x000fe200078e00ff */
[----:B------:R-:W-:Y:S01]  /*6250*/  SEL R5, RZ, 0xffffffff, P2 ;  /* 0xffffffffff057807 */ /* 0x000fe20001000000 */
[----:B------:R-:W-:Y:S01]  /*6260*/  BSSY B1, `(.L_x_99) ;  /* 0x0000052000017945 */ /* 0x000fe20003800000 */
[----:B------:R-:W-:Y:S01]  /*6270*/  LOP3.LUT P3, RZ, R177, 0xff, RZ, 0xc0, !PT ;  /* 0x000000ffb1ff7812 */ /* 0x000fe2000786c0ff */
[----:B------:R-:W-:Y:S01]  /*6280*/  IMAD.HI.U32 R7, R198, R171, RZ ;  /* 0x000000abc6077227 */ /* 0x000fe200078e00ff */
[----:B------:R-:W-:Y:S02]  /*6290*/  @P1 SEL R2, RZ, 0xffffffff, P4 ;  /* 0xffffffffff021807 */ /* 0x000fe40002000000 */
[----:B------:R-:W-:Y:S01]  /*62a0*/  LEA R0, R182, UR51, 0x3 ;  /* 0x00000033b6007c11 */ /* 0x000fe2000f8e18ff */
[----:B------:R-:W-:Y:S01]  /*62b0*/  IMAD.MOV.U32 R207, RZ, RZ, 0x1 ;  /* 0x00000001ffcf7424 */ /* 0x000fe200078e00ff */
[----:B------:R-:W-:Y:S01]  /*62c0*/  @P0 SEL R2, R5, R2, !P3 ;  /* 0x0000000205020207 */ /* 0x000fe20005800000 */
[----:B------:R-:W-:Y:S01]  /*62d0*/  IMAD.IADD R80, R78, 0x1, R17 ;  /* 0x000000014e507824 */ /* 0x000fe200078e0211 */
[----:B------:R-:W-:Y:S02]  /*62e0*/  LEA R206, R76, UR51, 0x3 ;  /* 0x000000334cce7c11 */ /* 0x000fe4000f8e18ff */
[----:B------:R-:W-:Y:S02]  /*62f0*/  CS2R R162, SRZ ;  /* 0x0000000000a27805 */ /* 0x000fe4000001ff00 */
[----:B------:R-:W-:Y:S02]  /*6300*/  @P1 LOP3.LUT R2, R2, 0x1, RZ, 0xc0, !PT ;  /* 0x0000000102021812 */ /* 0x000fe400078ec0ff */
[----:B------:R-:W-:Y:S02]  /*6310*/  CS2R R160, SRZ ;  /* 0x0000000000a07805 */ /* 0x000fe4000001ff00 */
[----:B------:R-:W-:Y:S02]  /*6320*/  SHF.L.U32 R3, R184, 0x1f, RZ ;  /* 0x0000001fb8037819 */ /* 0x000fe400000006ff */
[----:B------:R-:W-:Y:S02]  /*6330*/  CS2R R158, SRZ ;  /* 0x00000000009e7805 */ /* 0x000fe4000001ff00 */
[----:B------:R-:W-:Y:S02]  /*6340*/  ISETP.NE.U32.OR P6, PT, R2, 0x1, !P1 ;  /* 0x000000010200780c */ /* 0x000fe40004fc5470 */
[----:B------:R-:W-:Y:S02]  /*6350*/  CS2R R156, SRZ ;  /* 0x00000000009c7805 */ /* 0x000fe4000001ff00 */
[----:B------:R-:W-:Y:S02]  /*6360*/  ISETP.NE.AND P2, PT, R170, 0x1, PT ;  /* 0x00000001aa00780c */ /* 0x000fe40003f45270 */
[----:B------:R-:W-:Y:S02]  /*6370*/  CS2R R154, SRZ ;  /* 0x00000000009a7805 */ /* 0x000fe4000001ff00 */
[----:B------:R-:W-:Y:S02]  /*6380*/  SHF.R.U32.HI R7, RZ, R168, R7 ;  /* 0x000000a8ff077219 */ /* 0x000fe40000011607 */
[----:B------:R-:W-:Y:S02]  /*6390*/  CS2R R152, SRZ ;  /* 0x0000000000987805 */ /* 0x000fe4000001ff00 */
[----:B------:R-:W-:Y:S02]  /*63a0*/  SEL R2, RZ, 0xffffffff, P4 ;  /* 0xffffffffff027807 */ /* 0x000fe40002000000 */
[----:B------:R-:W-:Y:S02]  /*63b0*/  CS2R R150, SRZ ;  /* 0x0000000000967805 */ /* 0x000fe4000001ff00 */
[----:B------:R-:W-:Y:S02]  /*63c0*/  SEL R196, R198, R7, !P2 ;  /* 0x00000007c6c47207 */ /* 0x000fe40005000000 */
[----:B------:R-:W-:Y:S02]  /*63d0*/  CS2R R148, SRZ ;  /* 0x0000000000947805 */ /* 0x000fe4000001ff00 */
[----:B------:R-:W-:Y:S02]  /*63e0*/  PLOP3.LUT P2, PT, PT, PT, UP1, 0x80, 0x8 ;  /* 0x000000000008781c */ /* 0x000fe40003f4f018 */
[----:B------:R-:W-:Y:S01]  /*63f0*/  ISETP.NE.AND P4, PT, R169, 0x1, PT ;  /* 0x00000001a900780c */ /* 0x000fe20003f85270 */
[C---:B------:R-:W-:Y:S01]  /*6400*/  IMAD.HI.U32 R197, R196.reuse, UR46, RZ ;  /* 0x0000002ec4c57c27 */ /* 0x040fe2000f8e00ff */
[----:B------:R-:W-:Y:S02]  /*6410*/  @P6 SHF.L.U32 R9, R181, 0x1f, RZ ;  /* 0x0000001fb5096819 */ /* 0x000fe400000006ff */
[----:B------:R-:W-:Y:S02]  /*6420*/  P2R R172, PR, RZ, 0x40 ;  /* 0x00000040ffac7803 */ /* 0x000fe40000000000 */
[----:B------:R-:W1:Y:S01]  /*6430*/  @P6 SYNCS.PHASECHK.TRANS64.TRYWAIT P1, [R0+URZ+0x180], R9 ;  /* 0x00018009000065a7 */ /* 0x000e6200080211ff */
[----:B------:R-:W-:Y:S04]  /*6440*/  SHF.R.U32.HI R197, RZ, UR47, R197 ;  /* 0x0000002fffc57c19 */ /* 0x000fe800080116c5 */
[----:B------:R-:W-:Y:S01]  /*6450*/  @P2 SEL R2, R5, R2, !P3 ;  /* 0x0000000205022207 */ /* 0x000fe20005800000 */
[----:B------:R-:W-:Y:S01]  /*6460*/  IMAD.MOV R5, RZ, RZ, -R196 ;  /* 0x000000ffff057224 */ /* 0x000fe200078e0ac4 */
[----:B------:R-:W-:Y:S02]  /*6470*/  SEL R197, R196, R197, !P4 ;  /* 0x000000c5c4c57207 */ /* 0x000fe40006000000 */
[----:B------:R-:W-:Y:S01]  /*6480*/  LOP3.LUT R2, R2, 0x1, RZ, 0xc0, !PT ;  /* 0x0000000102027812 */ /* 0x000fe200078ec0ff */
[----:B------:R-:W-:Y:S02]  /*6490*/  IMAD R198, R170, R5, R198 ;  /* 0x00000005aac67224 */ /* 0x000fe400078e02c6 */
[----:B------:R-:W-:Y:S01]  /*64a0*/  IMAD.MOV R4, RZ, RZ, -R197 ;  /* 0x000000ffff047224 */ /* 0x000fe200078e0ac5 */
[----:B------:R-:W-:Y:S01]  /*64b0*/  ISETP.NE.U32.AND P5, PT, R2, 0x1, PT ;  /* 0x000000010200780c */ /* 0x000fe20003fa5070 */
[----:B------:R3:W4:Y:S03]  /*64c0*/  SYNCS.PHASECHK.TRANS64.TRYWAIT P0, [R206+URZ+0x1c0], R3 ;  /* 0x0001c003ce0075a7 */ /* 0x00072600080011ff */
[----:B------:R-:W-:Y:S01]  /*64d0*/  P2R R208, PR, RZ, 0x20 ;  /* 0x00000020ffd07803 */ /* 0x000fe20000000000 */
[----:B------:R-:W-:Y:S01]  /*64e0*/  IMAD R196, R169, R4, R196 ;  /* 0x00000004a9c47224 */ /* 0x000fe200078e02c4 */
[----:B-1----:R-:W-:Y:S01]  /*64f0*/  @P6 SEL R207, RZ, 0x1, !P1 ;  /* 0x00000001ffcf6807 */ /* 0x002fe20004800000 */
[----:B---3--:R-:W-:Y:S06]  /*6500*/  @!P6 BRA `(.L_x_100) ;  /* 0x00000000009ce947 */ /* 0x008fec0003800000 */
[----:B------:R-:W-:Y:S01]  /*6510*/  @P5 IMAD R8, R182, 0x2000, R193 ;  /* 0x00002000b6085824 */ /* 0x000fe200078e02c1 */
[----:B------:R-:W1:Y:S01]  /*6520*/  S2R R2, SR_CgaCtaId ;  /* 0x0000000000027919 */ /* 0x000e620000008800 */
[----:B------:R-:W-:Y:S01]  /*6530*/  ISETP.NE.AND P1, PT, R207, RZ, PT ;  /* 0x000000ffcf00720c */ /* 0x000fe20003f25270 */
[----:B------:R-:W-:Y:S01]  /*6540*/  BSSY B0, `(.L_x_101) ;  /* 0x0000010000007945 */ /* 0x000fe20003800000 */
[--C-:B------:R-:W-:Y:S01]  /*6550*/  @P5 IMAD R7, R187, -0x10, R8.reuse ;  /* 0xfffffff0bb075824 */ /* 0x100fe200078e0208 */
[----:B------:R-:W-:Y:S01]  /*6560*/  CS2R R150, SRZ ;  /* 0x0000000000967805 */ /* 0x000fe2000001ff00 */
[----:B------:R-:W-:Y:S01]  /*6570*/  @P5 IMAD R6, R186, -0x10, R8 ;  /* 0xfffffff0ba065824 */ /* 0x000fe200078e0208 */
[----:B------:R-:W-:Y:S01]  /*6580*/  CS2R R148, SRZ ;  /* 0x0000000000947805 */ /* 0x000fe2000001ff00 */
[----:B------:R-:W-:Y:S01]  /*6590*/  @P5 IMAD R4, R192, 0x10, R7 ;  /* 0x00000010c0045824 */ /* 0x000fe200078e0207 */
[----:B------:R-:W-:Y:S02]  /*65a0*/  CS2R R158, SRZ ;  /* 0x00000000009e7805 */ /* 0x000fe4000001ff00 */
[----:B------:R-:W-:Y:S02]  /*65b0*/  CS2R R156, SRZ ;  /* 0x00000000009c7805 */ /* 0x000fe4000001ff00 */
[----:B------:R-:W-:Y:S02]  /*65c0*/  CS2R R154, SRZ ;  /* 0x00000000009a7805 */ /* 0x000fe4000001ff00 */
[----:B------:R-:W-:Y:S02]  /*65d0*/  CS2R R152, SRZ ;  /* 0x0000000000987805 */ /* 0x000fe4000001ff00 */
[----:B------:R-:W-:Y:S02]  /*65e0*/  CS2R R162, SRZ ;  /* 0x0000000000a27805 */ /* 0x000fe4000001ff00 */
[----:B------:R-:W-:Y:S01]  /*65f0*/  CS2R R160, SRZ ;  /* 0x0000000000a07805 */ /* 0x000fe2000001ff00 */
[----:B------:R-:W-:Y:S06]  /*6600*/  @P1 BRA `(.L_x_102) ;  /* 0x00000000000c1947 */ /* 0x000fec0003800000 */
[----:B------:R-:W-:Y:S04]  /*6610*/  SHF.L.U32 R5, R181, 0x1f, RZ ;  /* 0x0000001fb5057819 */ /* 0x000fe800000006ff */
[----:B------:R-:W3:Y:S02]  /*6620*/  SYNCS.PHASECHK.TRANS64.TRYWAIT P1, [R0+URZ+0x180], R5 ;  /* 0x00018005000075a7 */ /* 0x000ee400080211ff */
[----:B---3--:R-:W-:Y:S05]  /*6630*/  @!P1 BRA `(.L_x_103) ;  /* 0x0000003800a09947 */ /* 0x008fea0003800000 */
.L_x_102:
[----:B------:R-:W-:Y:S05]  /*6640*/  BSYNC B0 ;  /* 0x0000000000007941 */ /* 0x000fea0003800000 */
.L_x_101:
[----:B------:R-:W-:Y:S01]  /*6650*/  ISETP.NE.AND P1, PT, R208, RZ, PT ;  /* 0x000000ffd000720c */ /* 0x000fe20003f25270 */
[----:B---3--:R-:W-:Y:S02]  /*6660*/  VIADD R5, R0, 0x190 ;  /* 0x0000019000057836 */ /* 0x008fe40000000000 */
[----:B------:R-:W-:Y:S03]  /*6670*/  VIADD R182, R182, 0x1 ;  /* 0x00000001b6b67836 */ /* 0x000fe60000000000 */
[----:B-1----:R-:W-:Y:S07]  /*6680*/  PRMT R2, R2, 0x654, R5 ;  /* 0x0000065402027816 */ /* 0x002fee0000000005 */
[----:B------:R1:W3:Y:S04]  /*6690*/  @P1 LDS.128 R148, [R8] ;  /* 0x0000000008941984 */ /* 0x0002e80000000c00 */
[----:B------:R1:W1:Y:S04]  /*66a0*/  @P1 LDS.128 R156, [R6+0x20] ;  /* 0x00002000069c1984 */ /* 0x0002680000000c00 */
[----:B------:R1:W1:Y:S04]  /*66b0*/  @P1 LDS.128 R152, [R7+0x10] ;  /* 0x0000100007981984 */ /* 0x0002680000000c00 */
[----:B------:R1:W1:Y:S01]  /*66c0*/  @P1 LDS.128 R160, [R4+0x10] ;  /* 0x0000100004a01984 */ /* 0x0002620000000c00 */
[C---:B------:R-:W-:Y:S01]  /*66d0*/  ISETP.NE.AND P1, PT, R182.reuse, 0x2, PT ;  /* 0x00000002b600780c */ /* 0x040fe20003f25270 */
[----:B------:R-:W-:Y:S01]  /*66e0*/  @!PT LDS RZ, [RZ] ;  /* 0x00000000fffff984 */ /* 0x000fe20000000800 */
[----:B------:R-:W-:Y:S01]  /*66f0*/  @!PT LDS RZ, [RZ] ;  /* 0x00000000fffff984 */ /* 0x000fe20000000800 */
[----:B------:R-:W-:Y:S01]  /*6700*/  @!PT LDS RZ, [RZ] ;  /* 0x00000000fffff984 */ /* 0x000fe20000000800 */
[----:B------:R-:W-:Y:S01]  /*6710*/  @!PT LDS RZ, [RZ] ;  /* 0x00000000fffff984 */ /* 0x000fe20000000800 */
[----:B------:R5:W-:Y:S06]  /*6720*/  MEMBAR.ALL.CTA ;  /* 0x0000000000007992 */ /* 0x000bec0000008000 */
[----:B-----5:R-:W5:Y:S01]  /*6730*/  FENCE.VIEW.ASYNC.S ;  /* 0x00000000000073c6 */ /* 0x020f620000000000 */
[----:B------:R-:W-:Y:S02]  /*6740*/  SEL R0, RZ, 0x1, P1 ;  /* 0x00000001ff007807 */ /* 0x000fe40000800000 */
[----:B------:R-:W-:Y:S02]  /*6750*/  SEL R182, R182, RZ, P1 ;  /* 0x000000ffb6b67207 */ /* 0x000fe40000800000 */
[----:B------:R-:W-:Y:S01]  /*6760*/  LOP3.LUT R181, R181, R0, RZ, 0x3c, !PT ;  /* 0x00000000b5b57212 */ /* 0x000fe200078e3cff */
[----:B-----5:R1:W-:Y:S06]  /*6770*/  SYNCS.ARRIVE.TRANS64.RED.A1T0 RZ, [R2+URZ], RZ ;  /* 0x000000ff02ff79a7 */ /* 0x0203ec00081004ff */
.L_x_100:
[----:B------:R-:W-:Y:S05]  /*6780*/  BSYNC B1 ;  /* 0x0000000000017941 */ /* 0x000fea0003800000 */
.L_x_99:
[----:B------:R-:W-:Y:S04]  /*6790*/  SHF.R.U32.HI R0, RZ, 0x15, R80 ;  /* 0x00000015ff007819 */ /* 0x000fe80000011650 */
[----:B------:R-:W-:Y:S01]  /*67a0*/  LOP3.LUT P1, RZ, R0, 0x3, R189, 0x48, !PT ;  /* 0x0000000300ff7812 */ /* 0x000fe200078248bd */
[----:B------:R-:W-:Y:S01]  /*67b0*/  @!UPT UIADD3 URZ, UPT, UPT, URZ, URZ, URZ ;  /* 0x000000fffffff290 */ /* 0x000fe2000fffe0ff */
[----:B----4-:R-:W-:Y:S11]  /*67c0*/  @P0 BRA `(.L_x_104) ;  /* 0x0000000000080947 */ /* 0x010ff60003800000 */
[----:B------:R-:W4:Y:S02]  /*67d0*/  SYNCS.PHASECHK.TRANS64.TRYWAIT P0, [R206+URZ+0x1c0], R3 ;  /* 0x0001c003ce0075a7 */ /* 0x000f2400080011ff */
[----:B----4-:R-:W-:Y:S05]  /*67e0*/  @!P0 BRA `(.L_x_105) ;  /* 0x0000003800488947 */ /* 0x010fea0003800000 */
.L_x_104:
[----:B------:R-:W-:Y:S04]  /*67f0*/  BSSY.RECONVERGENT B6, `(.L_x_106) ;  /* 0x0000012000067945 */ /* 0x000fe80003800200 */
[----:B------:R-:W-:Y:S05]  /*6800*/  @!P1 BRA `(.L_x_107) ;  /* 0x0000000000409947 */ /* 0x000fea0003800000 */
[----:B------:R-:W5:Y:S01]  /*6810*/  LDCU.64 UR8, c[0x4][0x70] ;  /* 0x01000e00ff0877ac */ /* 0x000f620008000a00 */
[----:B----4-:R-:W-:Y:S01]  /*6820*/  MOV R3, 0x0 ;  /* 0x0000000000037802 */ /* 0x010fe20000000f00 */
[----:B------:R-:W-:Y:S02]  /*6830*/  HFMA2 R12, -RZ, RZ, 0, 5.9604644775390625e-08 ;  /* 0x00000001ff0c7431 */ /* 0x000fe400000001ff */
[----:B-1----:R-:W-:Y:S02]  /*6840*/  IMAD.MOV.U32 R8, RZ, RZ, 0x192 ;  /* 0x00000192ff087424 */ /* 0x002fe400078e00ff */
[----:B------:R-:W-:Y:S01]  /*6850*/  IMAD.MOV.U32 R13, RZ, RZ, RZ ;  /* 0x000000ffff0d7224 */ /* 0x000fe200078e00ff */
[----:B------:R-:W1:Y:S01]  /*6860*/  LDCU.64 UR6, c[0x4][0x78] ;  /* 0x01000f00ff0677ac */ /* 0x000e620008000a00 */
[----:B------:R-:W4:Y:S01]  /*6870*/  LDC.64 R2, c[0x4][R3] ;  /* 0x0100000003027b82 */ /* 0x000f220000000a00 */
[----:B------:R-:W2:Y:S01]  /*6880*/  LDCU.64 UR4, c[0x4][0x10] ;  /* 0x01000200ff0477ac */ /* 0x000ea20008000a00 */
[----:B-----5:R-:W-:Y:S01]  /*6890*/  MOV R5, UR9 ;  /* 0x0000000900057c02 */ /* 0x020fe20008000f00 */
[----:B------:R-:W-:Y:S01]  /*68a0*/  IMAD.U32 R4, RZ, RZ, UR8 ;  /* 0x00000008ff047e24 */ /* 0x000fe2000f8e00ff */
[----:B-1----:R-:W-:Y:S01]  /*68b0*/  MOV R7, UR7 ;  /* 0x0000000700077c02 */ /* 0x002fe20008000f00 */
[----:B------:R-:W-:Y:S01]  /*68c0*/  IMAD.U32 R6, RZ, RZ, UR6 ;  /* 0x00000006ff067e24 */ /* 0x000fe2000f8e00ff */
[----:B--2---:R-:W-:Y:S01]  /*68d0*/  MOV R11, UR5 ;  /* 0x00000005000b7c02 */ /* 0x004fe20008000f00 */
[----:B------:R-:W-:Y:S02]  /*68e0*/  IMAD.U32 R10, RZ, RZ, UR4 ;  /* 0x00000004ff0a7e24 */ /* 0x000fe4000f8e00ff */
[----:B------:R-:W-:Y:S07]  /*68f0*/  LEPC R20, `(.L_x_107) ;  /* 0x000000001014794e */ /* 0x000fee0000000000 */
[----:B---34-:R-:W-:Y:S05]  /*6900*/  CALL.ABS.NOINC R2 ;  /* 0x0000000002007343 */ /* 0x018fea0003c00000 */
.L_x_107:
[----:B------:R-:W-:Y:S05]  /*6910*/  BSYNC.RECONVERGENT B6 ;  /* 0x0000000000067941 */ /* 0x000fea0003800200 */
.L_x_106:
[-C--:B---3--:R-:W-:Y:S01]  /*6920*/  F2FP.F16.E4M3.UNPACK_B R83, R148.reuse ;  /* 0x00000094ff53723e */ /* 0x088fe200020006ff */
[----:B------:R-:W-:Y:S05]  /*6930*/  WARPSYNC.ALL ;  /* 0x0000000000007948 */ /* 0x000fea0003800000 */
[----:B------:R-:W-:Y:S01]  /*6940*/  R2UR UR4, R80 ;  /* 0x00000000500472ca */ /* 0x000fe200000e0000 */
[--C-:B------:R-:W-:Y:S01]  /*6950*/  HADD2.F32 R82, -RZ, R83.reuse.H0_H0 ;  /* 0x20000053ff527230 */ /* 0x100fe20000004100 */
[----:B------:R-:W-:Y:S01]  /*6960*/  F2FP.F16.E4M3.UNPACK_B R85, R148.H1 ;  /* 0x00000094ff55723e */ /* 0x000fe200030006ff */
[----:B------:R-:W-:Y:S01]  /*6970*/  HADD2.F32 R83, -RZ, R83.H1_H1 ;  /* 0x30000053ff537230 */ /* 0x000fe20000004100 */
[-C--:B------:R-:W-:Y:S01]  /*6980*/  F2FP.F16.E4M3.UNPACK_B R87, R149.reuse ;  /* 0x00000095ff57723e */ /* 0x080fe200020006ff */
[----:B------:R-:W-:Y:S01]  /*6990*/  BSSY.RECONVERGENT B0, `(.L_x_108) ;  /* 0x000011f000007945 */ /* 0x000fe20003800200 */
[----:B------:R-:W-:Y:S01]  /*69a0*/  F2FP.F16.E4M3.UNPACK_B R89, R149.H1 ;  /* 0x00000095ff59723e */ /* 0x000fe200030006ff */
[--C-:B------:R-:W-:Y:S01]  /*69b0*/  HADD2.F32 R84, -RZ, R85.reuse.H0_H0 ;  /* 0x20000055ff547230 */ /* 0x100fe20000004100 */
[-C--:B------:R-:W-:Y:S01]  /*69c0*/  F2FP.F16.E4M3.UNPACK_B R91, R150.reuse ;  /* 0x00000096ff5b723e */ /* 0x080fe200020006ff */
[----:B------:R-:W-:Y:S01]  /*69d0*/  HADD2.F32 R86, -RZ, R85.H1_H1 ;  /* 0x30000055ff567230 */ /* 0x000fe20000004100 */
[----:B------:R-:W-:Y:S01]  /*69e0*/  F2FP.F16.E4M3.UNPACK_B R93, R150.H1 ;  /* 0x00000096ff5d723e */ /* 0x000fe200030006ff */
[--C-:B------:R-:W-:Y:S01]  /*69f0*/  HADD2.F32 R85, -RZ, R87.reuse.H0_H0 ;  /* 0x20000057ff557230 */ /* 0x100fe20000004100 */
[-C--:B------:R-:W-:Y:S01]  /*6a00*/  F2FP.F16.E4M3.UNPACK_B R95, R151.reuse ;  /* 0x00000097ff5f723e */ /* 0x080fe200020006ff */
[----:B-1----:R-:W2:Y:S01]  /*6a10*/  LDTM.x64 R4, tmem[UR4] ;  /* 0x00000004000479ee */ /* 0x002ea20008340000 */
[----:B------:R-:W-:Y:S01]  /*6a20*/  F2FP.F16.E4M3.UNPACK_B R97, R151.H1 ;  /* 0x00000097ff61723e */ /* 0x000fe200030006ff */
[----:B------:R-:W-:Y:S01]  /*6a30*/  HADD2.F32 R88, -RZ, R87.H1_H1 ;  /* 0x30000057ff587230 */ /* 0x000fe20000004100 */
[-C--:B------:R-:W-:Y:S01]  /*6a40*/  F2FP.F16.E4M3.UNPACK_B R99, R152.reuse ;  /* 0x00000098ff63723e */ /* 0x080fe200020006ff */
[----:B------:R-:W-:Y:S01]  /*6a50*/  HADD2.F32 R87, -RZ, R89.H0_H0 ;  /* 0x20000059ff577230 */ /* 0x000fe20000004100 */
[----:B------:R-:W-:Y:S01]  /*6a60*/  F2FP.F16.E4M3.UNPACK_B R101, R152.H1 ;  /* 0x00000098ff65723e */ /* 0x000fe200030006ff */
[----:B------:R-:W-:Y:S01]  /*6a70*/  HADD2.F32 R92, -RZ, R91.H1_H1 ;  /* 0x3000005bff5c7230 */ /* 0x000fe20000004100 */
[----:B------:R-:W-:Y:S01]  /*6a80*/  ISETP.NE.AND P6, PT, R172, RZ, PT ;  /* 0x000000ffac00720c */ /* 0x000fe20003fc5270 */
[----:B------:R-:W-:Y:S01]  /*6a90*/  HADD2.F32 R96, -RZ, R95.H1_H1 ;  /* 0x3000005fff607230 */ /* 0x000fe20000004100 */
[----:B------:R-:W-:Y:S01]  /*6aa0*/  SHF.L.U32 R210, R191, 0x4, RZ ;  /* 0x00000004bfd27819 */ /* 0x000fe200000006ff */
[----:B------:R-:W-:Y:S01]  /*6ab0*/  HADD2.F32 R100, -RZ, R99.H1_H1 ;  /* 0x30000063ff647230 */ /* 0x000fe20000004100 */
[----:B------:R-:W-:Y:S01]  /*6ac0*/  SHF.L.U32 R218, R190, 0x4, RZ ;  /* 0x00000004beda7819 */ /* 0x000fe200000006ff */
[----:B------:R-:W-:Y:S01]  /*6ad0*/  HADD2.F32 R90, -RZ, R89.H1_H1 ;  /* 0x30000059ff5a7230 */ /* 0x000fe20000004100 */
[----:B------:R-:W-:Y:S01]  /*6ae0*/  SHF.L.U32 R216, R192, 0x4, RZ ;  /* 0x00000004c0d87819 */ /* 0x000fe200000006ff */
[----:B------:R-:W-:Y:S01]  /*6af0*/  HADD2.F32 R89, -RZ, R91.H0_H0 ;  /* 0x2000005bff597230 */ /* 0x000fe20000004100 */
[----:B------:R-:W-:Y:S01]  /*6b00*/  IADD3 R204, PT, PT, R193, R218, RZ ;  /* 0x000000dac1cc7210 */ /* 0x000fe20007ffe0ff */
[--C-:B------:R-:W-:Y:S01]  /*6b10*/  HADD2.F32 R91, -RZ, R93.reuse.H0_H0 ;  /* 0x2000005dff5b7230 */ /* 0x100fe20000004100 */
[-C--:B------:R-:W-:Y:S01]  /*6b20*/  F2FP.F16.E4M3.UNPACK_B R103, R153.reuse ;  /* 0x00000099ff67723e */ /* 0x080fe200020006ff */
[----:B------:R-:W-:Y:S01]  /*6b30*/  HADD2.F32 R94, -RZ, R93.H1_H1 ;  /* 0x3000005dff5e7230 */ /* 0x000fe20000004100 */
[----:B------:R-:W-:Y:S01]  /*6b40*/  F2FP.F16.E4M3.UNPACK_B R105, R153.H1 ;  /* 0x00000099ff69723e */ /* 0x000fe200030006ff */
[----:B------:R-:W-:Y:S01]  /*6b50*/  HADD2.F32 R93, -RZ, R95.H0_H0 ;  /* 0x2000005fff5d7230 */ /* 0x000fe20000004100 */
[-C--:B------:R-:W-:Y:S01]  /*6b60*/  F2FP.F16.E4M3.UNPACK_B R107, R154.reuse ;  /* 0x0000009aff6b723e */ /* 0x080fe200020006ff */
[----:B------:R-:W-:Y:S01]  /*6b70*/  HADD2.F32 R104, -RZ, R103.H1_H1 ;  /* 0x30000067ff687230 */ /* 0x000fe20000004100 */
[----:B------:R-:W-:Y:S01]  /*6b80*/  F2FP.F16.E4M3.UNPACK_B R109, R154.H1 ;  /* 0x0000009aff6d723e */ /* 0x000fe200030006ff */
[C---:B--2---:R-:W-:Y:S01]  /*6b90*/  FMUL R0, R79.reuse, R4 ;  /* 0x000000044f007220 */ /* 0x044fe20000400000 */
[C---:B------:R-:W-:Y:S01]  /*6ba0*/  FMUL R2, R79.reuse, R5 ;  /* 0x000000054f027220 */ /* 0x040fe20000400000 */
[C---:B------:R-:W-:Y:S01]  /*6bb0*/  FMUL R4, R79.reuse, R8 ;  /* 0x000000084f047220 */ /* 0x040fe20000400000 */
[----:B------:R-:W-:Y:S01]  /*6bc0*/  FMUL R5, R79, R9 ;  /* 0x000000094f057220 */ /* 0x000fe20000400000 */
[C---:B------:R-:W-:Y:S01]  /*6bd0*/  FFMA R0, R81.reuse, R82, R0 ;  /* 0x0000005251007223 */ /* 0x040fe20000000000 */
[----:B------:R-:W-:Y:S01]  /*6be0*/  FFMA R2, R81, R83, R2 ;  /* 0x0000005351027223 */ /* 0x000fe20000000002 */
[C---:B------:R-:W-:Y:S01]  /*6bf0*/  FMUL R8, R79.reuse, R12 ;  /* 0x0000000c4f087220 */ /* 0x040fe20000400000 */
[C---:B------:R-:W-:Y:S01]  /*6c00*/  FMUL R9, R79.reuse, R13 ;  /* 0x0000000d4f097220 */ /* 0x040fe20000400000 */
[C---:B------:R-:W-:Y:S01]  /*6c10*/  FMUL R12, R79.reuse, R16 ;  /* 0x000000104f0c7220 */ /* 0x040fe20000400000 */
[C---:B------:R-:W-:Y:S01]  /*6c20*/  FMUL R13, R79.reuse, R17 ;  /* 0x000000114f0d7220 */ /* 0x040fe20000400000 */
[C---:B------:R-:W-:Y:S01]  /*6c30*/  FMUL R16, R79.reuse, R20 ;  /* 0x000000144f107220 */ /* 0x040fe20000400000 */
[C---:B------:R-:W-:Y:S01]  /*6c40*/  FMUL R17, R79.reuse, R21 ;  /* 0x000000154f117220 */ /* 0x040fe20000400000 */
[C---:B------:R-:W-:Y:S01]  /*6c50*/  FMUL R20, R79.reuse, R24 ;  /* 0x000000184f147220 */ /* 0x040fe20000400000 */
[C---:B------:R-:W-:Y:S01]  /*6c60*/  FMUL R21, R79.reuse, R25 ;  /* 0x000000194f157220 */ /* 0x040fe20000400000 */
[----:B------:R-:W-:Y:S02]  /*6c70*/  HADD2.F32 R108, -RZ, R107.H1_H1 ;  /* 0x3000006bff6c7230 */ /* 0x000fe40000004100 */
[C---:B------:R-:W-:Y:S01]  /*6c80*/  FMUL R24, R79.reuse, R28 ;  /* 0x0000001c4f187220 */ /* 0x040fe20000400000 */
[C---:B------:R-:W-:Y:S01]  /*6c90*/  FMUL R25, R79.reuse, R29 ;  /* 0x0000001d4f197220 */ /* 0x040fe20000400000 */
[C---:B------:R-:W-:Y:S01]  /*6ca0*/  FMUL R28, R79.reuse, R32 ;  /* 0x000000204f1c7220 */ /* 0x040fe20000400000 */
[C---:B------:R-:W-:Y:S01]  /*6cb0*/  FMUL R29, R79.reuse, R33 ;  /* 0x000000214f1d7220 */ /* 0x040fe20000400000 */
[C---:B------:R-:W-:Y:S01]  /*6cc0*/  FMUL R32, R79.reuse, R36 ;  /* 0x000000244f207220 */ /* 0x040fe20000400000 */
[----:B------:R-:W-:Y:S01]  /*6cd0*/  F2FP.F16.E4M3.UNPACK_B R111, R155 ;  /* 0x0000009bff6f723e */ /* 0x000fe200020006ff */
[C---:B------:R-:W-:Y:S01]  /*6ce0*/  FMUL R33, R79.reuse, R37 ;  /* 0x000000254f217220 */ /* 0x040fe20000400000 */
[C---:B------:R-:W-:Y:S01]  /*6cf0*/  FMUL R36, R79.reuse, R40 ;  /* 0x000000284f247220 */ /* 0x040fe20000400000 */
[----:B------:R-:W-:Y:S01]  /*6d00*/  F2FP.F16.E4M3.UNPACK_B R113, R155.H1 ;  /* 0x0000009bff71723e */ /* 0x000fe200030006ff */
[C---:B------:R-:W-:Y:S01]  /*6d10*/  FMUL R37, R79.reuse, R41 ;  /* 0x000000294f257220 */ /* 0x040fe20000400000 */
[----:B------:R-:W-:Y:S02]  /*6d20*/  HADD2.F32 R112, -RZ, R111.H1_H1 ;  /* 0x3000006fff707230 */ /* 0x000fe40000004100 */
        /* <DEDUP_REMOVED lines=21> */
[C---:B----4-:R-:W-:Y:S01]  /*6e80*/  FMUL R3, R79.reuse, R6 ;  /* 0x000000064f037220 */ /* 0x050fe20000400000 */
[----:B------:R-:W-:Y:S01]  /*6e90*/  F2FP.F16.E4M3.UNPACK_B R127, R159 ;  /* 0x0000009fff7f723e */ /* 0x000fe200020006ff */
[C---:B------:R-:W-:Y:S01]  /*6ea0*/  FMUL R7, R79.reuse, R7 ;  /* 0x000000074f077220 */ /* 0x040fe20000400000 */
[----:B------:R-:W-:Y:S01]  /*6eb0*/  FMUL R6, R79, R10 ;  /* 0x0000000a4f067220 */ /* 0x000fe20000400000 */
[----:B------:R-:W-:Y:S01]  /*6ec0*/  F2FP.F16.E4M3.UNPACK_B R129, R159.H1 ;  /* 0x0000009fff81723e */ /* 0x000fe200030006ff */
[C---:B------:R-:W-:Y:S01]  /*6ed0*/  FFMA R3, R81.reuse, R84, R3 ;  /* 0x0000005451037223 */ /* 0x040fe20000000003 */
[C---:B------:R-:W-:Y:S01]  /*6ee0*/  FFMA R7, R81.reuse, R86, R7 ;  /* 0x0000005651077223 */ /* 0x040fe20000000007 */
[----:B------:R-:W-:Y:S01]  /*6ef0*/  F2FP.F16.E4M3.UNPACK_B R131, R160 ;  /* 0x000000a0ff83723e */ /* 0x000fe200020006ff */
[C---:B------:R-:W-:Y:S01]  /*6f00*/  FFMA R4, R81.reuse, R85, R4 ;  /* 0x0000005551047223 */ /* 0x040fe20000000004 */
[C---:B------:R-:W-:Y:S01]  /*6f10*/  FFMA R5, R81.reuse, R88, R5 ;  /* 0x0000005851057223 */ /* 0x040fe20000000005 */
[----:B------:R-:W-:Y:S01]  /*6f20*/  F2FP.F16.E4M3.UNPACK_B R133, R160.H1 ;  /* 0x000000a0ff85723e */ /* 0x000fe200030006ff */
[----:B------:R-:W-:Y:S01]  /*6f30*/  FFMA R6, R81, R87, R6 ;  /* 0x0000005751067223 */ /* 0x000fe20000000006 */
[----:B------:R-:W-:Y:S01]  /*6f40*/  F2FP.SATFINITE.E4M3.F32.PACK_AB_MERGE_C R175, R7, R3, RZ ;  /* 0x0000000307af723e */ /* 0x000fe200048070ff */
[----:B------:R-:W-:Y:S02]  /*6f50*/  HADD2.F32 R128, -RZ, R127.H1_H1 ;  /* 0x3000007fff807230 */ /* 0x000fe40000004100 */
[C---:B------:R-:W-:Y:S01]  /*6f60*/  FMUL R11, R79.reuse, R11 ;  /* 0x0000000b4f0b7220 */ /* 0x040fe20000400000 */
[----:B------:R-:W-:Y:S01]  /*6f70*/  HADD2.F32 R132, -RZ, R131.H1_H1 ;  /* 0x30000083ff847230 */ /* 0x000fe20000004100 */
[----:B------:R-:W-:Y:S01]  /*6f80*/  F2FP.SATFINITE.E4M3.F32.PACK_AB_MERGE_C R172, R2, R0, R175 ;  /* 0x0000000002ac723e */ /* 0x000fe200048070af */
[----:B------:R-:W-:Y:S01]  /*6f90*/  FMUL R10, R79, R14 ;  /* 0x0000000e4f0a7220 */ /* 0x000fe20000400000 */
[C---:B------:R-:W-:Y:S01]  /*6fa0*/  FFMA R11, R81.reuse, R90, R11 ;  /* 0x0000005a510b7223 */ /* 0x040fe2000000000b */
[C---:B------:R-:W-:Y:S01]  /*6fb0*/  FFMA R8, R81.reuse, R89, R8 ;  /* 0x0000005951087223 */ /* 0x040fe20000000008 */
[----:B------:R-:W-:Y:S01]  /*6fc0*/  FFMA R9, R81, R92, R9 ;  /* 0x0000005c51097223 */ /* 0x000fe20000000009 */
[----:B------:R-:W-:Y:S01]  /*6fd0*/  F2FP.F16.E4M3.UNPACK_B R135, R161 ;  /* 0x000000a1ff87723e */ /* 0x000fe200020006ff */
[--C-:B------:R-:W-:Y:S01]  /*6fe0*/  HADD2.F32 R95, -RZ, R97.reuse.H0_H0 ;  /* 0x20000061ff5f7230 */ /* 0x100fe20000004100 */
[----:B------:R-:W-:Y:S01]  /*6ff0*/  F2FP.SATFINITE.E4M3.F32.PACK_AB_MERGE_C R173, R11, R6, RZ ;  /* 0x000000060bad723e */ /* 0x000fe200048070ff */
[----:B------:R-:W-:Y:S01]  /*7000*/  FFMA R10, R81, R91, R10 ;  /* 0x0000005b510a7223 */ /* 0x000fe2000000000a */
[----:B------:R-:W-:Y:S01]  /*7010*/  FMUL R15, R79, R15 ;  /* 0x0000000f4f0f7220 */ /* 0x000fe20000400000 */
[----:B------:R-:W-:Y:S01]  /*7020*/  HADD2.F32 R98, -RZ, R97.H1_H1 ;  /* 0x30000061ff627230 */ /* 0x000fe20000004100 */
[----:B------:R-:W-:Y:S01]  /*7030*/  F2FP.SATFINITE.E4M3.F32.PACK_AB_MERGE_C R173, R5, R4, R173 ;  /* 0x0000000405ad723e */ /* 0x000fe200048070ad */
[----:B------:R-:W-:Y:S02]  /*7040*/  HADD2.F32 R97, -RZ, R99.H0_H0 ;  /* 0x20000063ff617230 */ /* 0x000fe40000004100 */
[C---:B------:R-:W-:Y:S01]  /*7050*/  FFMA R15, R81.reuse, R94, R15 ;  /* 0x0000005e510f7223 */ /* 0x040fe2000000000f */
[C---:B------:R-:W-:Y:S01]  /*7060*/  FFMA R12, R81.reuse, R93, R12 ;  /* 0x0000005d510c7223 */ /* 0x040fe2000000000c */
[----:B------:R-:W-:Y:S01]  /*7070*/  FFMA R13, R81, R96, R13 ;  /* 0x00000060510d7223 */ /* 0x000fe2000000000d */
[----:B------:R-:W-:Y:S02]  /*7080*/  HADD2.F32 R136, -RZ, R135.H1_H1 ;  /* 0x30000087ff887230 */ /* 0x000fe40000004100 */
[----:B------:R-:W-:Y:S01]  /*7090*/  FMUL R14, R79, R18 ;  /* 0x000000124f0e7220 */ /* 0x000fe20000400000 */
[----:B------:R-:W-:Y:S01]  /*70a0*/  F2FP.SATFINITE.E4M3.F32.PACK_AB_MERGE_C R174, R15, R10, RZ ;  /* 0x0000000a0fae723e */ /* 0x000fe200048070ff */
[----:B------:R-:W-:Y:S01]  /*70b0*/  FMUL R19, R79, R19 ;  /* 0x000000134f137220 */ /* 0x000fe20000400000 */
[--C-:B------:R-:W-:Y:S02]  /*70c0*/  HADD2.F32 R99, -RZ, R101.reuse.H0_H0 ;  /* 0x20000065ff637230 */ /* 0x100fe40000004100 */
[----:B------:R-:W-:Y:S01]  /*70d0*/  FFMA R14, R81, R95, R14 ;  /* 0x0000005f510e7223 */ /* 0x000fe2000000000e */
[----:B------:R-:W-:Y:S01]  /*70e0*/  F2FP.SATFINITE.E4M3.F32.PACK_AB_MERGE_C R174, R9, R8, R174 ;  /* 0x0000000809ae723e */ /* 0x000fe200048070ae */
[C---:B------:R-:W-:Y:S01]  /*70f0*/  FFMA R19, R81.reuse, R98, R19 ;  /* 0x0000006251137223 */ /* 0x040fe20000000013 */
[C---:B------:R-:W-:Y:S01]  /*7100*/  FFMA R16, R81.reuse, R97, R16 ;  /* 0x0000006151107223 */ /* 0x040fe20000000010 */
[----:B------:R-:W-:Y:S01]  /*7110*/  F2FP.F16.E4M3.UNPACK_B R137, R161.H1 ;  /* 0x000000a1ff89723e */ /* 0x000fe200030006ff */
[----:B------:R-:W-:Y:S02]  /*7120*/  HADD2.F32 R102, -RZ, R101.H1_H1 ;  /* 0x30000065ff667230 */ /* 0x000fe40000004100 */
[----:B------:R-:W-:Y:S01]  /*7130*/  FFMA R17, R81, R100, R17 ;  /* 0x0000006451117223 */ /* 0x000fe20000000011 */
[----:B------:R-:W-:Y:S01]  /*7140*/  F2FP.SATFINITE.E4M3.F32.PACK_AB_MERGE_C R175, R19, R14, RZ ;  /* 0x0000000e13af723e */ /* 0x000fe200048070ff */
[----:B------:R-:W-:Y:S02]  /*7150*/  HADD2.F32 R101, -RZ, R103.H0_H0 ;  /* 0x20000067ff657230 */ /* 0x000fe40000004100 */
[C---:B------:R-:W-:Y:S01]  /*7160*/  FMUL R18, R79.reuse, R22 ;  /* 0x000000164f127220 */ /* 0x040fe20000400000 */
[----:B------:R-:W-:Y:S01]  /*7170*/  FMUL R23, R79, R23 ;  /* 0x000000174f177220 */ /* 0x000fe20000400000 */
[----:B------:R-:W-:Y:S01]  /*7180*/  F2FP.SATFINITE.E4M3.F32.PACK_AB_MERGE_C R175, R13, R12, R175 ;  /* 0x0000000c0daf723e */ /* 0x000fe200048070af */
[--C-:B------:R-:W-:Y:S02]  /*7190*/  HADD2.F32 R103, -RZ, R105.reuse.H0_H0 ;  /* 0x20000069ff677230 */ /* 0x100fe40000004100 */
[C---:B------:R-:W-:Y:S01]  /*71a0*/  FFMA R18, R81.reuse, R99, R18 ;  /* 0x0000006351127223 */ /* 0x040fe20000000012 */
[C---:B------:R-:W-:Y:S01]  /*71b0*/  FFMA R23, R81.reuse, R102, R23 ;  /* 0x0000006651177223 */ /* 0x040fe20000000017 */
[C---:B------:R-:W-:Y:S01]  /*71c0*/  FFMA R20, R81.reuse, R101, R20 ;  /* 0x0000006551147223 */ /* 0x040fe20000000014 */
[----:B------:R-:W-:Y:S01]  /*71d0*/  F2FP.F16.E4M3.UNPACK_B R139, R162 ;  /* 0x000000a2ff8b723e */ /* 0x000fe200020006ff */
[----:B------:R-:W-:Y:S01]  /*71e0*/  HADD2.F32 R106, -RZ, R105.H1_H1 ;  /* 0x30000069ff6a7230 */ /* 0x000fe20000004100 */
[----:B------:R1:W-:Y:S01]  /*71f0*/  STS.128 [R185+UR51+0x4400], R172 ;  /* 0x004400acb9007988 */ /* 0x0003e20008000c33 */
[----:B------:R-:W-:Y:S01]  /*7200*/  FFMA R21, R81, R104, R21 ;  /* 0x0000006851157223 */ /* 0x000fe20000000015 */
[----:B------:R-:W-:Y:S01]  /*7210*/  F2FP.SATFINITE.E4M3.F32.PACK_AB_MERGE_C R199, R23, R18, RZ ;  /* 0x0000001217c7723e */ /* 0x000fe200048070ff */
[----:B------:R-:W-:Y:S02]  /*7220*/  HADD2.F32 R105, -RZ, R107.H0_H0 ;  /* 0x2000006bff697230 */ /* 0x000fe40000004100 */
[C---:B------:R-:W-:Y:S01]  /*7230*/  FMUL R22, R79.reuse, R26 ;  /* 0x0000001a4f167220 */ /* 0x040fe20000400000 */
[----:B------:R-:W-:Y:S02]  /*7240*/  HADD2.F32 R140, -RZ, R139.H1_H1 ;  /* 0x3000008bff8c7230 */ /* 0x000fe40000004100 */
[----:B------:R-:W-:Y:S01]  /*7250*/  FMUL R27, R79, R27 ;  /* 0x0000001b4f1b7220 */ /* 0x000fe20000400000 */
[--C-:B------:R-:W-:Y:S02]  /*7260*/  HADD2.F32 R107, -RZ, R109.reuse.H0_H0 ;  /* 0x2000006dff6b7230 */ /* 0x100fe40000004100 */
[C---:B------:R-:W-:Y:S01]  /*7270*/  FFMA R22, R81.reuse, R103, R22 ;  /* 0x0000006751167223 */ /* 0x040fe20000000016 */
[----:B------:R-:W-:Y:S01]  /*7280*/  F2FP.F16.E4M3.UNPACK_B R141, R162.H1 ;  /* 0x000000a2ff8d723e */ /* 0x000fe200030006ff */
[C---:B------:R-:W-:Y:S01]  /*7290*/  FFMA R27, R81.reuse, R106, R27 ;  /* 0x0000006a511b7223 */ /* 0x040fe2000000001b */
[C---:B------:R-:W-:Y:S01]  /*72a0*/  FFMA R24, R81.reuse, R105, R24 ;  /* 0x0000006951187223 */ /* 0x040fe20000000018 */
[----:B------:R-:W-:Y:S01]  /*72b0*/  F2FP.F16.E4M3.UNPACK_B R143, R163 ;  /* 0x000000a3ff8f723e */ /* 0x000fe200020006ff */
[----:B------:R-:W-:Y:S01]  /*72c0*/  FFMA R25, R81, R108, R25 ;  /* 0x0000006c51197223 */ /* 0x000fe20000000019 */
[----:B------:R-:W-:Y:S01]  /*72d0*/  HADD2.F32 R110, -RZ, R109.H1_H1 ;  /* 0x3000006dff6e7230 */ /* 0x000fe20000004100 */
        /* <DEDUP_REMOVED lines=10> */
[----:B------:R-:W-:Y:S01]  /*7380*/  ISETP.NE.AND P0, PT, R188, RZ, PT ;  /* 0x000000ffbc00720c */ /* 0x000fe20003f05270 */
[----:B------:R-:W-:Y:S01]  /*7390*/  FFMA R29, R81, R112, R29 ;  /* 0x00000070511d7223 */ /* 0x000fe2000000001d */
[----:B------:R-:W-:Y:S01]  /*73a0*/  HADD2.F32 R114, -RZ, R113.H1_H1 ;  /* 0x30000071ff727230 */ /* 0x000fe20000004100 */
[----:B------:R-:W-:Y:S01]  /*73b0*/  F2FP.SATFINITE.E4M3.F32.PACK_AB_MERGE_C R201, R31, R26, RZ ;  /* 0x0000001a1fc9723e */ /* 0x000fe200048070ff */
[----:B------:R-:W-:Y:S02]  /*73c0*/  HADD2.F32 R113, -RZ, R115.H0_H0 ;  /* 0x20000073ff717230 */ /* 0x000fe40000004100 */
[----:B------:R-:W-:Y:S01]  /*73d0*/  FMUL R30, R79, R34 ;  /* 0x000000224f1e7220 */ /* 0x000fe20000400000 */
[----:B-1----:R-:W-:Y:S01]  /*73e0*/  F2FP.SATFINITE.E4M3.F32.PACK_AB_MERGE_C R172, R17, R16, R199 ;  /* 0x0000001011ac723e */ /* 0x002fe200048070c7 */
[----:B------:R-:W-:Y:S01]  /*73f0*/  FMUL R35, R79, R35 ;  /* 0x000000234f237220 */ /* 0x000fe20000400000 */
[--C-:B------:R-:W-:Y:S01]  /*7400*/  HADD2.F32 R115, -RZ, R117.reuse.H0_H0 ;  /* 0x20000075ff737230 */ /* 0x100fe20000004100 */
[----:B------:R-:W-:Y:S01]  /*7410*/  F2FP.SATFINITE.E4M3.F32.PACK_AB_MERGE_C R173, R21, R20, R200 ;  /* 0x0000001415ad723e */ /* 0x000fe200048070c8 */
[----:B------:R-:W-:Y:S01]  /*7420*/  FFMA R30, R81, R111, R30 ;  /* 0x0000006f511e7223 */ /* 0x000fe2000000001e */
[----:B------:R-:W-:Y:S01]  /*7430*/  F2FP.SATFINITE.E4M3.F32.PACK_AB_MERGE_C R174, R25, R24, R201 ;  /* 0x0000001819ae723e */ /* 0x000fe200048070c9 */
[----:B------:R-:W-:Y:S01]  /*7440*/  FFMA R35, R81, R114, R35 ;  /* 0x0000007251237223 */ /* 0x000fe20000000023 */
[----:B------:R-:W-:Y:S01]  /*7450*/  IADD3 R199, PT, PT, R193, R210, RZ ;  /* 0x000000d2c1c77210 */ /* 0x000fe20007ffe0ff */
[C---:B------:R-:W-:Y:S01]  /*7460*/  FFMA R32, R81.reuse, R113, R32 ;  /* 0x0000007151207223 */ /* 0x040fe20000000020 */
[----:B------:R-:W-:Y:S01]  /*7470*/  FFMA R33, R81, R116, R33 ;  /* 0x0000007451217223 */ /* 0x000fe20000000021 */
[----:B------:R-:W-:Y:S01]  /*7480*/  HADD2.F32 R118, -RZ, R117.H1_H1 ;  /* 0x30000075ff767230 */ /* 0x000fe20000004100 */
[----:B------:R-:W-:Y:S01]  /*7490*/  IADD3 R205, PT, PT, R216, R199, RZ ;  /* 0x000000c7d8cd7210 */ /* 0x000fe20007ffe0ff */
[----:B------:R-:W-:Y:S01]  /*74a0*/  HADD2.F32 R117, -RZ, R119.H0_H0 ;  /* 0x20000077ff757230 */ /* 0x000fe20000004100 */
[----:B------:R-:W-:Y:S01]  /*74b0*/  F2FP.SATFINITE.E4M3.F32.PACK_AB_MERGE_C R175, R35, R30, RZ ;  /* 0x0000001e23af723e */ /* 0x000fe200048070ff */
[C---:B------:R-:W-:Y:S01]  /*74c0*/  FMUL R34, R79.reuse, R38 ;  /* 0x000000264f227220 */ /* 0x040fe20000400000 */
[----:B------:R-:W-:Y:S01]  /*74d0*/  FMUL R39, R79, R39 ;  /* 0x000000274f277220 */ /* 0x000fe20000400000 */
[--C-:B------:R-:W-:Y:S01]  /*74e0*/  HADD2.F32 R119, -RZ, R121.reuse.H0_H0 ;  /* 0x20000079ff777230 */ /* 0x100fe20000004100 */
[----:B------:R-:W-:Y:S01]  /*74f0*/  F2FP.SATFINITE.E4M3.F32.PACK_AB_MERGE_C R175, R29, R28, R175 ;  /* 0x0000001c1daf723e */ /* 0x000fe200048070af */
[C---:B------:R-:W-:Y:S01]  /*7500*/  FFMA R34, R81.reuse, R115, R34 ;  /* 0x0000007351227223 */ /* 0x040fe20000000022 */
[C---:B------:R-:W-:Y:S01]  /*7510*/  FFMA R39, R81.reuse, R118, R39 ;  /* 0x0000007651277223 */ /* 0x040fe20000000027 */
[C---:B------:R-:W-:Y:S01]  /*7520*/  FFMA R36, R81.reuse, R117, R36 ;  /* 0x0000007551247223 */ /* 0x040fe20000000024 */
[----:B------:R-:W-:Y:S01]  /*7530*/  FFMA R37, R81, R120, R37 ;  /* 0x0000007851257223 */ /* 0x000fe20000000025 */
[----:B------:R1:W-:Y:S01]  /*7540*/  STS.128 [R199+0x4010], R172 ;  /* 0x004010acc7007388 */ /* 0x0003e20000000c00 */
[----:B------:R-:W-:Y:S01]  /*7550*/  HADD2.F32 R122, -RZ, R121.H1_H1 ;  /* 0x30000079ff7a7230 */ /* 0x000fe20000004100 */
[----:B------:R-:W-:Y:S01]  /*7560*/  F2FP.SATFINITE.E4M3.F32.PACK_AB_MERGE_C R200, R39, R34, RZ ;  /* 0x0000002227c8723e */ /* 0x000fe200048070ff */
[----:B------:R-:W-:Y:S02]  /*7570*/  HADD2.F32 R121, -RZ, R123.H0_H0 ;  /* 0x2000007bff797230 */ /* 0x000fe40000004100 */
        /* <DEDUP_REMOVED lines=8> */
[----:B------:R-:W-:Y:S02]  /*7600*/  HADD2.F32 R126, -RZ, R125.H1_H1 ;  /* 0x3000007dff7e7230 */ /* 0x000fe40000004100 */
[----:B------:R-:W-:Y:S01]  /*7610*/  FMUL R42, R79, R46 ;  /* 0x0000002e4f2a7220 */ /* 0x000fe20000400000 */
[----:B------:R-:W-:Y:S01]  /*7620*/  F2FP.SATFINITE.E4M3.F32.PACK_AB_MERGE_C R201, R43, R38, RZ ;  /* 0x000000262bc9723e */ /* 0x000fe200048070ff */
[----:B------:R-:W-:Y:S02]  /*7630*/  HADD2.F32 R125, -RZ, R127.H0_H0 ;  /* 0x2000007fff7d7230 */ /* 0x000fe40000004100 */
        /* <DEDUP_REMOVED lines=8> */
[C---:B------:R-:W-:Y:S01]  /*76c0*/  FMUL R46, R79.reuse, R50 ;  /* 0x000000324f2e7220 */ /* 0x040fe20000400000 */
[----:B------:R-:W-:Y:S02]  /*76d0*/  HADD2.F32 R129, -RZ, R131.H0_H0 ;  /* 0x20000083ff817230 */ /* 0x000fe40000004100 */
[----:B------:R-:W-:Y:S01]  /*76e0*/  FMUL R51, R79, R51 ;  /* 0x000000334f337220 */ /* 0x000fe20000400000 */
[--C-:B------:R-:W-:Y:S02]  /*76f0*/  HADD2.F32 R131, -RZ, R133.reuse.H0_H0 ;  /* 0x20000085ff837230 */ /* 0x100fe40000004100 */
[----:B------:R-:W-:Y:S01]  /*7700*/  FFMA R46, R81, R127, R46 ;  /* 0x0000007f512e7223 */ /* 0x000fe2000000002e */
[----:B------:R-:W-:Y:S02]  /*7710*/  HADD2.F32 R134, -RZ, R133.H1_H1 ;  /* 0x30000085ff867230 */ /* 0x000fe40000004100 */
[----:B------:R-:W-:Y:S01]  /*7720*/  FMUL R50, R79, R54 ;  /* 0x000000364f327220 */ /* 0x000fe20000400000 */
[----:B------:R-:W-:Y:S02]  /*7730*/  HADD2.F32 R133, -RZ, R135.H0_H0 ;  /* 0x20000087ff857230 */ /* 0x000fe40000004100 */
[----:B------:R-:W-:Y:S01]  /*7740*/  FFMA R51, R81, R130, R51 ;  /* 0x0000008251337223 */ /* 0x000fe20000000033 */
[----:B------:R-:W-:Y:S01]  /*7750*/  FMUL R55, R79, R55 ;  /* 0x000000374f377220 */ /* 0x000fe20000400000 */
[C---:B------:R-:W-:Y:S01]  /*7760*/  FFMA R48, R81.reuse, R129, R48 ;  /* 0x0000008151307223 */ /* 0x040fe20000000030 */
[C---:B------:R-:W-:Y:S01]  /*7770*/  FFMA R49, R81.reuse, R132, R49 ;  /* 0x0000008451317223 */ /* 0x040fe20000000031 */
        /* <DEDUP_REMOVED lines=22> */
[----:B------:R-:W-:Y:S01]  /*78e0*/  FFMA R63, R81, R142, R63 ;  /* 0x0000008e513f7223 */ /* 0x000fe2000000003f */
[----:B------:R-:W-:Y:S01]  /*78f0*/  FMUL R67, R79, R67 ;  /* 0x000000434f437220 */ /* 0x000fe20000400000 */
[----:B------:R-:W-:Y:S01]  /*7900*/  F2FP.SATFINITE.E4M3.F32.PACK_AB_MERGE_C R202, R47, R42, RZ ;  /* 0x0000002a2fca723e */ /* 0x000fe200048070ff */
[----:B------:R-:W-:Y:S01]  /*7910*/  FFMA R60, R81, R141, R60 ;  /* 0x0000008d513c7223 */ /* 0x000fe2000000003c */
[----:B------:R-:W-:Y:S01]  /*7920*/  F2FP.SATFINITE.E4M3.F32.PACK_AB_MERGE_C R203, R51, R46, RZ ;  /* 0x0000002e33cb723e */ /* 0x000fe200048070ff */
[C---:B------:R-:W-:Y:S01]  /*7930*/  FFMA R61, R81.reuse, R144, R61 ;  /* 0x00000090513d7223 */ /* 0x040fe2000000003d */
[C---:B------:R-:W-:Y:S01]  /*7940*/  FFMA R62, R81.reuse, R83, R62 ;  /* 0x00000053513e7223 */ /* 0x040fe2000000003e */
[----:B------:R-:W-:Y:S01]  /*7950*/  FFMA R67, R81, R82, R67 ;  /* 0x0000005251437223 */ /* 0x000fe20000000043 */
[----:B------:R-:W-:Y:S02]  /*7960*/  F2FP.SATFINITE.E4M3.F32.PACK_AB_MERGE_C R202, R41, R40, R202 ;  /* 0x0000002829ca723e */ /* 0x000fe400048070ca */
[----:B------:R-:W-:Y:S02]  /*7970*/  F2FP.SATFINITE.E4M3.F32.PACK_AB_MERGE_C R203, R45, R44, R203 ;  /* 0x0000002c2dcb723e */ /* 0x000fe400048070cb */
[----:B------:R-:W-:Y:S02]  /*7980*/  F2FP.SATFINITE.E4M3.F32.PACK_AB_MERGE_C R212, R55, R50, RZ ;  /* 0x0000003237d4723e */ /* 0x000fe400048070ff */
[----:B------:R-:W-:Y:S01]  /*7990*/  F2FP.SATFINITE.E4M3.F32.PACK_AB_MERGE_C R213, R59, R54, RZ ;  /* 0x000000363bd5723e */ /* 0x000fe200048070ff */
[----:B------:R1:W-:Y:S01]  /*79a0*/  STS.128 [R204+0x4020], R200 ;  /* 0x004020c8cc007388 */ /* 0x0003e20000000c00 */
[----:B------:R-:W-:Y:S02]  /*79b0*/  F2FP.SATFINITE.E4M3.F32.PACK_AB_MERGE_C R214, R63, R58, RZ ;  /* 0x0000003a3fd6723e */ /* 0x000fe400048070ff */
[----:B------:R-:W-:Y:S02]  /*79c0*/  F2FP.SATFINITE.E4M3.F32.PACK_AB_MERGE_C R215, R67, R62, RZ ;  /* 0x0000003e43d7723e */ /* 0x000fe400048070ff */
[----:B------:R-:W-:Y:S02]  /*79d0*/  F2FP.SATFINITE.E4M3.F32.PACK_AB_MERGE_C R212, R49, R48, R212 ;  /* 0x0000003031d4723e */ /* 0x000fe400048070d4 */
[----:B------:R-:W-:Y:S02]  /*79e0*/  F2FP.SATFINITE.E4M3.F32.PACK_AB_MERGE_C R213, R53, R52, R213 ;  /* 0x0000003435d5723e */ /* 0x000fe400048070d5 */
[----:B------:R-:W-:Y:S02]  /*79f0*/  F2FP.SATFINITE.E4M3.F32.PACK_AB_MERGE_C R214, R57, R56, R214 ;  /* 0x0000003839d6723e */ /* 0x000fe400048070d6 */
[----:B------:R-:W-:Y:S02]  /*7a00*/  F2FP.SATFINITE.E4M3.F32.PACK_AB_MERGE_C R215, R61, R60, R215 ;  /* 0x0000003c3dd7723e */ /* 0x000fe400048070d7 */
[----:B------:R-:W-:Y:S02]  /*7a10*/  LEA R209, R182, UR51, 0x3 ;  /* 0x00000033b6d17c11 */ /* 0x000fe4000f8e18ff */
[----:B------:R-:W-:Y:S01]  /*7a20*/  @P6 SHF.L.U32 R220, R181, 0x1f, RZ ;  /* 0x0000001fb5dc6819 */ /* 0x000fe200000006ff */
[----:B------:R1:W-:Y:S01]  /*7a30*/  STS.128 [R205+0x4010], R212 ;  /* 0x004010d4cd007388 */ /* 0x0003e20000000c00 */
[----:B------:R-:W-:Y:S01]  /*7a40*/  @!PT LDS RZ, [RZ] ;  /* 0x00000000fffff984 */ /* 0x000fe20000000800 */
[----:B------:R-:W-:Y:S01]  /*7a50*/  @!PT LDS RZ, [RZ] ;  /* 0x00000000fffff984 */ /* 0x000fe20000000800 */
[----:B------:R-:W-:Y:S01]  /*7a60*/  @!PT LDS RZ, [RZ] ;  /* 0x00000000fffff984 */ /* 0x000fe20000000800 */
[----:B------:R-:W-:Y:S01]  /*7a70*/  @!PT LDS RZ, [RZ] ;  /* 0x00000000fffff984 */ /* 0x000fe20000000800 */
[----:B------:R2:W-:Y:S07]  /*7a80*/  MEMBAR.ALL.CTA ;  /* 0x0000000000007992 */ /* 0x0005ee0000008000 */
[----:B--2---:R-:W2:Y:S02]  /*7a90*/  FENCE.VIEW.ASYNC.S ;  /* 0x00000000000073c6 */ /* 0x004ea40000000000 */
[----:B--2---:R-:W-:Y:S06]  /*7aa0*/  BAR.SYNC.DEFER_BLOCKING 0x1, 0x80 ;  /* 0x0042000000007b1d */ /* 0x004fec0000010000 */
[----:B------:R-:W-:Y:S05]  /*7ab0*/  @P0 BRA `(.L_x_109) ;  /* 0x0000000000300947 */ /* 0x000fea0003800000 */
[----:B------:R-:W-:Y:S01]  /*7ac0*/  UIADD3 UR6, UPT, UPT, UR51, 0x4400, URZ ;  /* 0x0000440033067890 */ /* 0x000fe2000fffe0ff */
[----:B------:R-:W-:Y:S01]  /*7ad0*/  R2UR UR42, R198 ;  /* 0x00000000c62a72ca */ /* 0x000fe200000e0000 */
[----:B------:R-:W-:Y:S01]  /*7ae0*/  UIADD3 UR4, UP0, UPT, UR54, 0x680, URZ ;  /* 0x0000068036047890 */ /* 0x000fe2000ff1e0ff */
[----:B------:R-:W-:Y:S02]  /*7af0*/  R2UR UR43, R196 ;  /* 0x00000000c42b72ca */ /* 0x000fe400000e0000 */
[----:B------:R-:W-:Y:S01]  /*7b00*/  R2UR UR44, R197 ;  /* 0x00000000c52c72ca */ /* 0x000fe200000e0000 */
[----:B------:R-:W-:Y:S01]  /*7b10*/  IMAD.U32 R194, RZ, RZ, UR6 ;  /* 0x00000006ffc27e24 */ /* 0x000fe2000f8e00ff */
[----:B------:R-:W-:Y:S04]  /*7b20*/  UIADD3.X UR5, UPT, UPT, URZ, UR55, URZ, UP0, !UPT ;  /* 0x00000037ff057290 */ /* 0x000fe800087fe4ff */
[----:B------:R-:W-:Y:S11]  /*7b30*/  R2UR UR40, R194 ;  /* 0x00000000c22872ca */ /* 0x000ff600000e0000 */
[----:B------:R-:W-:Y:S02]  /*7b40*/  @!UPT UIADD3 URZ, UPT, UPT, URZ, URZ, URZ ;  /* 0x000000fffffff290 */ /* 0x000fe4000fffe0ff */
[----:B------:R2:W-:Y:S01]  /*7b50*/  UTMASTG.4D.IM2COL [UR40], [UR4] ;  /* 0x00000028040073b5 */ /* 0x0005e20008058000 */
[----:B------:R0:W-:Y:S01]  /*7b60*/  UTMACMDFLUSH ;  /* 0x00000000000079b7 */ /* 0x0001e20000000000 */
[----:B--2---:R-:W-:Y:S04]  /*7b70*/  DEPBAR.LE SB0, 0x1 ;  /* 0x000080400000791a */ /* 0x004fe80000000000 */
.L_x_109:
[----:B------:R-:W-:Y:S05]  /*7b80*/  BSYNC.RECONVERGENT B0 ;  /* 0x0000000000007941 */ /* 0x000fea0003800200 */
.L_x_108:
[----:B------:R-:W-:Y:S06]  /*7b90*/  BAR.SYNC.DEFER_BLOCKING 0x1, 0x80 ;  /* 0x0042000000007b1d */ /* 0x000fec0000010000 */
[----:B------:R-:W2:Y:S01]  /*7ba0*/  @P6 SYNCS.PHASECHK.TRANS64.TRYWAIT P0, [R209+URZ+0x180], R220 ;  /* 0x000180dcd10065a7 */ /* 0x000ea200080011ff */
[----:B------:R-:W-:Y:S01]  /*7bb0*/  BSSY B1, `(.L_x_110) ;  /* 0x0000023000017945 */ /* 0x000fe20003800000 */
[----:B--2---:R-:W-:Y:S03]  /*7bc0*/  @P6 SEL R207, RZ, 0x1, !P0 ;  /* 0x00000001ffcf6807 */ /* 0x004fe60004000000 */
[----:B------:R-:W-:Y:S05]  /*7bd0*/  @!P6 BRA `(.L_x_111) ;  /* 0x000000000080e947 */ /* 0x000fea0003800000 */
[----:B------:R-:W-:Y:S01]  /*7be0*/  ISETP.NE.AND P1, PT, R208, RZ, PT ;  /* 0x000000ffd000720c */ /* 0x000fe20003f25270 */
[----:B------:R-:W2:Y:S01]  /*7bf0*/  S2R R0, SR_CgaCtaId ;  /* 0x0000000000007919 */ /* 0x000ea20000008800 */
[----:B------:R-:W-:Y:S01]  /*7c00*/  ISETP.NE.AND P0, PT, R207, RZ, PT ;  /* 0x000000ffcf00720c */ /* 0x000fe20003f05270 */
[----:B------:R-:W-:Y:S10]  /*7c10*/  BSSY B0, `(.L_x_112) ;  /* 0x0000009000007945 */ /* 0x000ff40003800000 */
[----:B------:R-:W-:Y:S04]  /*7c20*/  @P1 IMAD R3, R182, 0x2000, R193 ;  /* 0x00002000b6031824 */ /* 0x000fe800078e02c1 */
[C---:B------:R-:W-:Y:S01]  /*7c30*/  @P1 IMAD.IADD R5, R3.reuse, 0x1, R210 ;  /* 0x0000000103051824 */ /* 0x040fe200078e02d2 */
[----:B------:R-:W-:Y:S03]  /*7c40*/  @P1 IADD3 R218, PT, PT, R3, R218, RZ ;  /* 0x000000da03da1210 */ /* 0x000fe60007ffe0ff */
[----:B------:R-:W-:Y:S01]  /*7c50*/  @P1 IMAD.IADD R216, R216, 0x1, R5 ;  /* 0x00000001d8d81824 */ /* 0x000fe200078e0205 */
[----:B------:R-:W-:Y:S06]  /*7c60*/  @P0 BRA `(.L_x_113) ;  /* 0x00000000000c0947 */ /* 0x000fec0003800000 */
[----:B------:R-:W-:Y:S04]  /*7c70*/  SHF.L.U32 R2, R181, 0x1f, RZ ;  /* 0x0000001fb5027819 */ /* 0x000fe800000006ff */
[----:B------:R-:W3:Y:S02]  /*7c80*/  SYNCS.PHASECHK.TRANS64.TRYWAIT P0, [R209+URZ+0x180], R2 ;  /* 0x00018002d10075a7 */ /* 0x000ee400080011ff */
[----:B---3--:R-:W-:Y:S05]  /*7c90*/  @!P0 BRA `(.L_x_114) ;  /* 0x0000002400308947 */ /* 0x008fea0003800000 */
.L_x_113:
[----:B------:R-:W-:Y:S05]  /*7ca0*/  BSYNC B0 ;  /* 0x0000000000007941 */ /* 0x000fea0003800000 */
.L_x_112:
[----:B------:R-:W-:Y:S01]  /*7cb0*/  ISETP.NE.AND P0, PT, R208, RZ, PT ;  /* 0x000000ffd000720c */ /* 0x000fe20003f05270 */
[----:B---3--:R-:W-:Y:S02]  /*7cc0*/  VIADD R209, R209, 0x190 ;  /* 0x00000190d1d17836 */ /* 0x008fe40000000000 */
[----:B------:R-:W-:Y:S03]  /*7cd0*/  VIADD R182, R182, 0x1 ;  /* 0x00000001b6b67836 */ /* 0x000fe60000000000 */
[----:B--2---:R-:W-:Y:S07]  /*7ce0*/  PRMT R0, R0, 0x654, R209 ;  /* 0x0000065400007816 */ /* 0x004fee00000000d1 */
[----:B------:R2:W3:Y:S04]  /*7cf0*/  @P0 LDS.128 R148, [R3] ;  /* 0x0000000003940984 */ /* 0x0004e80000000c00 */
[----:B------:R2:W4:Y:S04]  /*7d00*/  @P0 LDS.128 R152, [R5+0x10] ;  /* 0x0000100005980984 */ /* 0x0005280000000c00 */
        /* <DEDUP_REMOVED lines=9> */
[----:B------:R-:W-:Y:S01]  /*7da0*/  SEL R182, R182, RZ, P0 ;  /* 0x000000ffb6b67207 */ /* 0x000fe20000000000 */
[----:B-----5:R5:W-:Y:S02]  /*7db0*/  SYNCS.ARRIVE.TRANS64.RED.A1T0 RZ, [R0+URZ], RZ ;  /* 0x000000ff00ff79a7 */ /* 0x020be400081004ff */
[----:B-----5:R-:W-:Y:S04]  /*7dc0*/  SEL R0, RZ, 0x1, P0 ;  /* 0x00000001ff007807 */ /* 0x020fe80000000000 */
[----:B--234-:R-:W-:Y:S02]  /*7dd0*/  LOP3.LUT R181, R181, R0, RZ, 0x3c, !PT ;  /* 0x00000000b5b57212 */ /* 0x01cfe400078e3cff */
.L_x_111:
[----:B------:R-:W-:Y:S05]  /*7de0*/  BSYNC B1 ;  /* 0x0000000000017941 */ /* 0x000fea0003800000 */
.L_x_110:
[----:B------:R-:W-:Y:S05]  /*7df0*/  VIADD R0, R80, 0x40 ;  /* 0x0000004050007836 */ /* 0x000fea0000000000 */
[----:B------:R-:W-:Y:S04]  /*7e00*/  SHF.R.U32.HI R0, RZ, 0x15, R0 ;  /* 0x00000015ff007819 */ /* 0x000fe80000011600 */
[----:B------:R-:W-:Y:S11]  /*7e10*/  LOP3.LUT P0, RZ, R0, 0x3, R189, 0x48, !PT ;  /* 0x0000000300ff7812 */ /* 0x000ff600078048bd */
[----:B------:R-:W-:Y:S02]  /*7e20*/  @!UPT UIADD3 URZ, UPT, UPT, URZ, URZ, URZ ;  /* 0x000000fffffff290 */ /* 0x000fe4000fffe0ff */
[----:B------:R-:W-:Y:S05]  /*7e30*/  @!P0 BRA `(.L_x_115) ;  /* 0x0000000000408947 */ /* 0x000fea0003800000 */
[----:B------:R-:W2:Y:S01]  /*7e40*/  LDCU.64 UR8, c[0x4][0x70] ;  /* 0x01000e00ff0877ac */ /* 0x000ea20008000a00 */
[----:B------:R-:W-:Y:S01]  /*7e50*/  MOV R3, 0x0 ;  /* 0x0000000000037802 */ /* 0x000fe20000000f00 */
[----:B------:R-:W-:Y:S02]  /*7e60*/  HFMA2 R12, -RZ, RZ, 0, 5.9604644775390625e-08 ;  /* 0x00000001ff0c7431 */ /* 0x000fe400000001ff */
[----:B------:R-:W-:Y:S02]  /*7e70*/  IMAD.MOV.U32 R8, RZ, RZ, 0x192 ;  /* 0x00000192ff087424 */ /* 0x000fe400078e00ff */
[----:B------:R-:W-:Y:S01]  /*7e80*/  IMAD.MOV.U32 R13, RZ, RZ, RZ ;  /* 0x000000ffff0d7224 */ /* 0x000fe200078e00ff */
[----:B------:R-:W3:Y:S01]  /*7e90*/  LDCU.64 UR6, c[0x4][0x78] ;  /* 0x01000f00ff0677ac */ /* 0x000ee20008000a00 */
[----:B------:R-:W4:Y:S01]  /*7ea0*/  LDC.64 R2, c[0x4][R3] ;  /* 0x0100000003027b82 */ /* 0x000f220000000a00 */
[----:B------:R-:W5:Y:S01]  /*7eb0*/  LDCU.64 UR4, c[0x4][0x10] ;  /* 0x01000200ff0477ac */ /* 0x000f620008000a00 */
[----:B--2---:R-:W-:Y:S01]  /*7ec0*/  MOV R5, UR9 ;  /* 0x0000000900057c02 */ /* 0x004fe20008000f00 */
[----:B------:R-:W-:Y:S01]  /*7ed0*/  IMAD.U32 R4, RZ, RZ, UR8 ;  /* 0x00000008ff047e24 */ /* 0x000fe2000f8e00ff */
[----:B---3--:R-:W-:Y:S01]  /*7ee0*/  MOV R7, UR7 ;  /* 0x0000000700077c02 */ /* 0x008fe20008000f00 */
[----:B------:R-:W-:Y:S01]  /*7ef0*/  IMAD.U32 R6, RZ, RZ, UR6 ;  /* 0x00000006ff067e24 */ /* 0x000fe2000f8e00ff */
[----:B-----5:R-:W-:Y:S01]  /*7f00*/  MOV R11, UR5 ;  /* 0x00000005000b7c02 */ /* 0x020fe20008000f00 */
[----:B------:R-:W-:Y:S02]  /*7f10*/  IMAD.U32 R10, RZ, RZ, UR4 ;  /* 0x00000004ff0a7e24 */ /* 0x000fe4000f8e00ff */
[----:B------:R-:W-:Y:S07]  /*7f20*/  LEPC R20, `(.L_x_115) ;  /* 0x000000001014794e */ /* 0x000fee0000000000 */
[----:B-1--4-:R-:W-:Y:S05]  /*7f30*/  CALL.ABS.NOINC R2 ;  /* 0x0000000002007343 */ /* 0x012fea0003c00000 */
.L_x_115:
[----:B------:R-:W-:Y:S01]  /*7f40*/  ISETP.NE.AND P0, PT, R188, RZ, PT ;  /* 0x000000ffbc00720c */ /* 0x000fe20003f05270 */
[----:B------:R-:W-:Y:S05]  /*7f50*/  WARPSYNC.ALL ;  /* 0x0000000000007948 */ /* 0x000fea0003800000 */
[----:B------:R-:W-:Y:S01]  /*7f60*/  R2UR UR4, R80 ;  /* 0x00000000500472ca */ /* 0x000fe200000e0000 */
[----:B------:R-:W-:Y:S01]  /*7f70*/  BSSY.RECONVERGENT B0, `(.L_x_116) ;  /* 0x000011e000007945 */ /* 0x000fe20003800200 */
[----:B------:R-:W-:Y:S02]  /*7f80*/  F2FP.F16.E4M3.UNPACK_B R11, R149 ;  /* 0x00000095ff0b723e */ /* 0x000fe400020006ff */
[----:B------:R-:W-:Y:S02]  /*7f90*/  F2FP.F16.E4M3.UNPACK_B R10, R150 ;  /* 0x00000096ff0a723e */ /* 0x000fe400020006ff */
[----:B------:R-:W-:Y:S01]  /*7fa0*/  F2FP.F16.E4M3.UNPACK_B R9, R151 ;  /* 0x00000097ff09723e */ /* 0x000fe200020006ff */
[--C-:B------:R-:W-:Y:S01]  /*7fb0*/  HADD2.F32 R83, -RZ, R11.reuse.H0_H0 ;  /* 0x2000000bff537230 */ /* 0x100fe20000004100 */
[----:B------:R-:W-:Y:S01]  /*7fc0*/  F2FP.F16.E4M3.UNPACK_B R8, R152 ;  /* 0x00000098ff08723e */ /* 0x000fe200020006ff */
[----:B------:R-:W-:Y:S01]  /*7fd0*/  HADD2.F32 R84, -RZ, R11.H1_H1 ;  /* 0x3000000bff547230 */ /* 0x000fe20000004100 */
[----:B------:R-:W-:Y:S01]  /*7fe0*/  F2FP.F16.E4M3.UNPACK_B R7, R153 ;  /* 0x00000099ff07723e */ /* 0x000fe200020006ff */
[--C-:B------:R-:W-:Y:S01]  /*7ff0*/  HADD2.F32 R87, -RZ, R10.reuse.H0_H0 ;  /* 0x2000000aff577230 */ /* 0x100fe20000004100 */
[----:B------:R-:W-:Y:S01]  /*8000*/  F2FP.F16.E4M3.UNPACK_B R6, R154 ;  /* 0x0000009aff06723e */ /* 0x000fe200020006ff */
[----:B------:R-:W-:Y:S01]  /*8010*/  HADD2.F32 R88, -RZ, R10.H1_H1 ;  /* 0x3000000aff587230 */ /* 0x000fe20000004100 */
[----:B------:R-:W-:Y:S01]  /*8020*/  F2FP.F16.E4M3.UNPACK_B R5, R155 ;  /* 0x0000009bff05723e */ /* 0x000fe200020006ff */
[--C-:B------:R-:W-:Y:S01]  /*8030*/  HADD2.F32 R91, -RZ, R9.reuse.H0_H0 ;  /* 0x20000009ff5b7230 */ /* 0x100fe20000004100 */
[----:B-1----:R-:W-:Y:S01]  /*8040*/  F2FP.F16.E4M3.UNPACK_B R4, R156 ;  /* 0x0000009cff04723e */ /* 0x002fe200020006ff */
[----:B------:R-:W-:Y:S01]  /*8050*/  HADD2.F32 R92, -RZ, R9.H1_H1 ;  /* 0x30000009ff5c7230 */ /* 0x000fe20000004100 */
[-C--:B------:R-:W-:Y:S01]  /*8060*/  F2FP.F16.E4M3.UNPACK_B R2, R148.reuse ;  /* 0x00000094ff02723e */ /* 0x080fe200020006ff */
[--C-:B------:R-:W-:Y:S01]  /*8070*/  HADD2.F32 R95, -RZ, R8.reuse.H0_H0 ;  /* 0x20000008ff5f7230 */ /* 0x100fe20000004100 */
[----:B------:R-:W-:Y:S01]  /*8080*/  F2FP.F16.E4M3.UNPACK_B R148, R148.H1 ;  /* 0x00000094ff94723e */ /* 0x000fe200030006ff */
[----:B------:R-:W-:Y:S01]  /*8090*/  HADD2.F32 R97, -RZ, R8.H1_H1 ;  /* 0x30000008ff617230 */ /* 0x000fe20000004100 */
[----:B------:R-:W-:Y:S01]  /*80a0*/  F2FP.F16.E4M3.UNPACK_B R149, R149.H1 ;  /* 0x00000095ff95723e */ /* 0x000fe200030006ff */
[--C-:B------:R-:W-:Y:S01]  /*80b0*/  HADD2.F32 R98, -RZ, R7.reuse.H0_H0 ;  /* 0x20000007ff627230 */ /* 0x100fe20000004100 */
[----:B------:R-:W-:Y:S01]  /*80c0*/  F2FP.F16.E4M3.UNPACK_B R150, R150.H1 ;  /* 0x00000096ff96723e */ /* 0x000fe200030006ff */
[----:B------:R-:W-:Y:S01]  /*80d0*/  HADD2.F32 R101, -RZ, R7.H1_H1 ;  /* 0x30000007ff657230 */ /* 0x000fe20000004100 */
[----:B------:R-:W-:Y:S01]  /*80e0*/  F2FP.F16.E4M3.UNPACK_B R151, R151.H1 ;  /* 0x00000097ff97723e */ /* 0x000fe200030006ff */
[--C-:B------:R-:W-:Y:S01]  /*80f0*/  HADD2.F32 R102, -RZ, R6.reuse.H0_H0 ;  /* 0x20000006ff667230 */ /* 0x100fe20000004100 */
[----:B------:R-:W-:Y:S01]  /*8100*/  F2FP.F16.E4M3.UNPACK_B R138, R163 ;  /* 0x000000a3ff8a723e */ /* 0x000fe200020006ff */
[----:B------:R-:W-:Y:S01]  /*8110*/  HADD2.F32 R105, -RZ, R6.H1_H1 ;  /* 0x30000006ff697230 */ /* 0x000fe20000004100 */
[----:B------:R-:W-:Y:S01]  /*8120*/  R2UR UR5, R206 ;  /* 0x00000000ce0572ca */ /* 0x000fe200000e0000 */
        /* <DEDUP_REMOVED lines=8> */
[----:B------:R-:W1:Y:S01]  /*81b0*/  LDTM.x64 R4, tmem[UR4+0x40] ;  /* 0x00004004000479ee */ /* 0x000e620008340000 */
[--C-:B------:R-:W-:Y:S01]  /*81c0*/  HADD2.F32 R0, -RZ, R2.reuse.H0_H0 ;  /* 0x20000002ff007230 */ /* 0x100fe20000004100 */
[----:B------:R-:W-:Y:S01]  /*81d0*/  NOP ;  /* 0x0000000000007918 */ /* 0x000fe20000000000 */
[----:B------:R-:W-:Y:S01]  /*81e0*/  HADD2.F32 R2, -RZ, R2.H1_H1 ;  /* 0x30000002ff027230 */ /* 0x000fe20000004100 */
[----:B------:R-:W-:Y:S01]  /*81f0*/  UIADD3 UR5, UPT, UPT, UR5, 0x1d0, URZ ;  /* 0x000001d005057890 */ /* 0x000fe2000fffe0ff */
[--C-:B------:R-:W-:Y:S01]  /*8200*/  HADD2.F32 R86, -RZ, R149.reuse.H1_H1 ;  /* 0x30000095ff567230 */ /* 0x100fe20000004100 */
[----:B------:R-:W-:Y:S01]  /*8210*/  F2FP.F16.E4M3.UNPACK_B R132, R161 ;  /* 0x000000a1ff84723e */ /* 0x000fe200020006ff */
[--C-:B------:R-:W-:Y:S01]  /*8220*/  HADD2.F32 R114, -RZ, R116.reuse.H0_H0 ;  /* 0x20000074ff727230 */ /* 0x100fe20000004100 */
[----:B------:R-:W-:Y:S01]  /*8230*/  UPRMT UR5, UR45, 0x654, UR5 ;  /* 0x000006542d057896 */ /* 0x000fe20008000005 */
[----:B------:R-:W-:Y:S01]  /*8240*/  HADD2.F32 R117, -RZ, R116.H1_H1 ;  /* 0x30000074ff757230 */ /* 0x000fe20000004100 */
[----:B------:R-:W-:Y:S01]  /*8250*/  F2FP.F16.E4M3.UNPACK_B R136, R162 ;  /* 0x000000a2ff88723e */ /* 0x000fe200020006ff */
[--C-:B------:R-:W-:Y:S01]  /*8260*/  HADD2.F32 R118, -RZ, R120.reuse.H0_H0 ;  /* 0x20000078ff767230 */ /* 0x100fe20000004100 */
[----:B------:R-:W-:Y:S01]  /*8270*/  F2FP.F16.E4M3.UNPACK_B R152, R152.H1 ;  /* 0x00000098ff98723e */ /* 0x000fe200030006ff */
[----:B------:R-:W-:Y:S01]  /*8280*/  HADD2.F32 R121, -RZ, R120.H1_H1 ;  /* 0x30000078ff797230 */ /* 0x000fe20000004100 */
[----:B------:R-:W-:Y:S01]  /*8290*/  F2FP.F16.E4M3.UNPACK_B R153, R153.H1 ;  /* 0x00000099ff99723e */ /* 0x000fe200030006ff */
[--C-:B------:R-:W-:Y:S01]  /*82a0*/  HADD2.F32 R122, -RZ, R124.reuse.H0_H0 ;  /* 0x2000007cff7a7230 */ /* 0x100fe20000004100 */
[----:B------:R-:W-:Y:S01]  /*82b0*/  F2FP.F16.E4M3.UNPACK_B R154, R154.H1 ;  /* 0x0000009aff9a723e */ /* 0x000fe200030006ff */
[----:B-1----:R-:W-:Y:S01]  /*82c0*/  SYNCS.ARRIVE.TRANS64.RED.A1T0 RZ, [UR5], RZ ;  /* 0x000000ffffff79a7 */ /* 0x002fe20008100405 */
[----:B------:R-:W-:Y:S01]  /*82d0*/  HADD2.F32 R125, -RZ, R124.H1_H1 ;  /* 0x3000007cff7d7230 */ /* 0x000fe20000004100 */
[----:B------:R-:W-:Y:S01]  /*82e0*/  F2FP.F16.E4M3.UNPACK_B R155, R155.H1 ;  /* 0x0000009bff9b723e */ /* 0x000fe200030006ff */
[--C-:B------:R-:W-:Y:S01]  /*82f0*/  HADD2.F32 R126, -RZ, R128.reuse.H0_H0 ;  /* 0x20000080ff7e7230 */ /* 0x100fe20000004100 */
[----:B------:R-:W-:Y:S01]  /*8300*/  F2FP.F16.E4M3.UNPACK_B R156, R156.H1 ;  /* 0x0000009cff9c723e */ /* 0x000fe200030006ff */
[----:B------:R-:W-:Y:S01]  /*8310*/  HADD2.F32 R129, -RZ, R128.H1_H1 ;  /* 0x30000080ff817230 */ /* 0x000fe20000004100 */
[----:B------:R-:W-:Y:S01]  /*8320*/  F2FP.F16.E4M3.UNPACK_B R157, R157.H1 ;  /* 0x0000009dff9d723e */ /* 0x000fe200030006ff */
[C---:B------:R-:W-:Y:S01]  /*8330*/  FMUL R4, R79.reuse, R4 ;  /* 0x000000044f047220 */ /* 0x040fe20000400000 */
[C---:B------:R-:W-:Y:S01]  /*8340*/  FMUL R5, R79.reuse, R5 ;  /* 0x000000054f057220 */ /* 0x040fe20000400000 */
[----:B------:R-:W-:Y:S02]  /*8350*/  HADD2.F32 R3, -RZ, R148.H0_H0 ;  /* 0x20000094ff037230 */ /* 0x000fe40000004100 */
        /* <DEDUP_REMOVED lines=11> */
[----:B------:R-:W-:Y:S02]  /*8410*/  HADD2.F32 R130, -RZ, R132.H0_H0 ;  /* 0x20000084ff827230 */ /* 0x000fe40000004100 */
[C---:B------:R-:W-:Y:S01]  /*8420*/  FMUL R6, R79.reuse, R6 ;  /* 0x000000064f067220 */ /* 0x040fe20000400000 */
[----:B------:R-:W-:Y:S02]  /*8430*/  HADD2.F32 R82, -RZ, R148.H1_H1 ;  /* 0x30000094ff527230 */ /* 0x000fe40000004100 */
[----:B------:R-:W-:Y:S01]  /*8440*/  FMUL R7, R79, R7 ;  /* 0x000000074f077220 */ /* 0x000fe20000400000 */
[----:B------:R-:W-:Y:S02]  /*8450*/  HADD2.F32 R85, -RZ, R149.H0_H0 ;  /* 0x20000095ff557230 */ /* 0x000fe40000004100 */
[C---:B------:R-:W-:Y:S01]  /*8460*/  FFMA R6, R81.reuse, R3, R6 ;  /* 0x0000000351067223 */ /* 0x040fe20000000006 */
[----:B------:R-:W-:Y:S02]  /*8470*/  HADD2.F32 R133, -RZ, R132.H1_H1 ;  /* 0x30000084ff857230 */ /* 0x000fe40000004100 */
[C---:B------:R-:W-:Y:S01]  /*8480*/  FFMA R7, R81.reuse, R82, R7 ;  /* 0x0000005251077223 */ /* 0x040fe20000000007 */
[C---:B------:R-:W-:Y:S01]  /*8490*/  FFMA R8, R81.reuse, R83, R8 ;  /* 0x0000005351087223 */ /* 0x040fe20000000008 */
[----:B------:R-:W-:Y:S01]  /*84a0*/  FFMA R9, R81, R84, R9 ;  /* 0x0000005451097223 */ /* 0x000fe20000000009 */
[--C-:B------:R-:W-:Y:S02]  /*84b0*/  HADD2.F32 R82, -RZ, R138.reuse.H0_H0 ;  /* 0x2000008aff527230 */ /* 0x100fe40000004100 */
[C---:B------:R-:W-:Y:S01]  /*84c0*/  FMUL R10, R79.reuse, R10 ;  /* 0x0000000a4f0a7220 */ /* 0x040fe20000400000 */
[----:B------:R-:W-:Y:S02]  /*84d0*/  HADD2.F32 R83, -RZ, R138.H1_H1 ;  /* 0x3000008aff537230 */ /* 0x000fe40000004100 */
[----:B------:R-:W-:Y:S01]  /*84e0*/  FMUL R11, R79, R11 ;  /* 0x0000000b4f0b7220 */ /* 0x000fe20000400000 */
[----:B------:R-:W-:Y:S02]  /*84f0*/  HADD2.F32 R89, -RZ, R150.H0_H0 ;  /* 0x20000096ff597230 */ /* 0x000fe40000004100 */
[C---:B------:R-:W-:Y:S01]  /*8500*/  FFMA R10, R81.reuse, R85, R10 ;  /* 0x00000055510a7223 */ /* 0x040fe2000000000a */
[--C-:B------:R-:W-:Y:S02]  /*8510*/  HADD2.F32 R134, -RZ, R136.reuse.H0_H0 ;  /* 0x20000088ff867230 */ /* 0x100fe40000004100 */
[C---:B------:R-:W-:Y:S01]  /*8520*/  FFMA R11, R81.reuse, R86, R11 ;  /* 0x00000056510b7223 */ /* 0x040fe2000000000b */
[C---:B------:R-:W-:Y:S01]  /*8530*/  FFMA R12, R81.reuse, R87, R12 ;  /* 0x00000057510c7223 */ /* 0x040fe2000000000c */
[----:B------:R-:W-:Y:S01]  /*8540*/  FFMA R13, R81, R88, R13 ;  /* 0x00000058510d7223 */ /* 0x000fe2000000000d */
[----:B------:R-:W-:Y:S01]  /*8550*/  F2FP.SATFINITE.E4M3.F32.PACK_AB_MERGE_C R86, R7, R6, RZ ;  /* 0x000000060756723e */ /* 0x000fe200048070ff */
[----:B------:R-:W-:Y:S01]  /*8560*/  FMUL R7, R79, R24 ;  /* 0x000000184f077220 */ /* 0x000fe20000400000 */
[----:B------:R-:W-:Y:S01]  /*8570*/  F2FP.SATFINITE.E4M3.F32.PACK_AB_MERGE_C R138, R11, R10, RZ ;  /* 0x0000000a0b8a723e */ /* 0x000fe200048070ff */
[C---:B------:R-:W-:Y:S01]  /*8580*/  FMUL R10, R79.reuse, R25 ;  /* 0x000000194f0a7220 */ /* 0x040fe20000400000 */
[C---:B------:R-:W-:Y:S01]  /*8590*/  FMUL R25, R79.reuse, R32 ;  /* 0x000000204f197220 */ /* 0x040fe20000400000 */
[----:B------:R-:W-:Y:S02]  /*85a0*/  HADD2.F32 R137, -RZ, R136.H1_H1 ;  /* 0x30000088ff897230 */ /* 0x000fe40000004100 */
[C---:B------:R-:W-:Y:S01]  /*85b0*/  FMUL R14, R79.reuse, R14 ;  /* 0x0000000e4f0e7220 */ /* 0x040fe20000400000 */
[----:B------:R-:W-:Y:S02]  /*85c0*/  HADD2.F32 R90, -RZ, R150.H1_H1 ;  /* 0x30000096ff5a7230 */ /* 0x000fe40000004100 */
[----:B------:R-:W-:Y:S01]  /*85d0*/  FMUL R15, R79, R15 ;  /* 0x0000000f4f0f7220 */ /* 0x000fe20000400000 */
[--C-:B------:R-:W-:Y:S02]  /*85e0*/  HADD2.F32 R93, -RZ, R151.reuse.H0_H0 ;  /* 0x20000097ff5d7230 */ /* 0x100fe40000004100 */
[C---:B------:R-:W-:Y:S01]  /*85f0*/  FFMA R14, R81.reuse, R89, R14 ;  /* 0x00000059510e7223 */ /* 0x040fe2000000000e */
[----:B------:R-:W-:Y:S02]  /*8600*/  HADD2.F32 R94, -RZ, R151.H1_H1 ;  /* 0x30000097ff5e7230 */ /* 0x000fe40000004100 */
[C---:B------:R-:W-:Y:S01]  /*8610*/  FFMA R15, R81.reuse, R90, R15 ;  /* 0x0000005a510f7223 */ /* 0x040fe2000000000f */
[C---:B------:R-:W-:Y:S01]  /*8620*/  FFMA R16, R81.reuse, R91, R16 ;  /* 0x0000005b51107223 */ /* 0x040fe20000000010 */
[----:B------:R-:W-:Y:S01]  /*8630*/  FFMA R17, R81, R92, R17 ;  /* 0x0000005c51117223 */ /* 0x000fe20000000011 */
[C---:B------:R-:W-:Y:S01]  /*8640*/  FMUL R18, R79.reuse, R18 ;  /* 0x000000124f127220 */ /* 0x040fe20000400000 */
[----:B------:R-:W-:Y:S01]  /*8650*/  FMUL R19, R79, R19 ;  /* 0x000000134f137220 */ /* 0x000fe20000400000 */
[--C-:B------:R-:W-:Y:S01]  /*8660*/  HADD2.F32 R96, -RZ, R152.reuse.H0_H0 ;  /* 0x20000098ff607230 */ /* 0x100fe20000004100 */
[----:B------:R-:W-:Y:S01]  /*8670*/  F2FP.SATFINITE.E4M3.F32.PACK_AB_MERGE_C R14, R15, R14, RZ ;  /* 0x0000000e0f0e723e */ /* 0x000fe200048070ff */
[C---:B------:R-:W-:Y:S01]  /*8680*/  FFMA R18, R81.reuse, R93, R18 ;  /* 0x0000005d51127223 */ /* 0x040fe20000000012 */
[C---:B------:R-:W-:Y:S01]  /*8690*/  FFMA R19, R81.reuse, R94, R19 ;  /* 0x0000005e51137223 */ /* 0x040fe20000000013 */
[C---:B------:R-:W-:Y:S01]  /*86a0*/  FFMA R0, R81.reuse, R95, R0 ;  /* 0x0000005f51007223 */ /* 0x040fe20000000000 */
[----:B------:R-:W-:Y:S01]  /*86b0*/  FFMA R2, R81, R97, R2 ;  /* 0x0000006151027223 */ /* 0x000fe20000000002 */
[----:B------:R-:W-:Y:S02]  /*86c0*/  HADD2.F32 R99, -RZ, R152.H1_H1 ;  /* 0x30000098ff637230 */ /* 0x000fe40000004100 */
[----:B------:R-:W-:Y:S01]  /*86d0*/  FMUL R3, R79, R22 ;  /* 0x000000164f037220 */ /* 0x000fe20000400000 */
[----:B------:R-:W-:Y:S01]  /*86e0*/  F2FP.SATFINITE.E4M3.F32.PACK_AB_MERGE_C R18, R19, R18, RZ ;  /* 0x000000121312723e */ /* 0x000fe200048070ff */
[C---:B------:R-:W-:Y:S01]  /*86f0*/  FMUL R22, R79.reuse, R29 ;  /* 0x0000001d4f167220 */ /* 0x040fe20000400000 */
[----:B------:R-:W-:Y:S01]  /*8700*/  FMUL R29, R79, R36 ;  /* 0x000000244f1d7220 */ /* 0x000fe20000400000 */
[----:B------:R-:W-:Y:S01]  /*8710*/  FFMA R3, R81, R96, R3 ;  /* 0x0000006051037223 */ /* 0x000fe20000000003 */
[C---:B------:R-:W-:Y:S01]  /*8720*/  FMUL R6, R79.reuse, R23 ;  /* 0x000000174f067220 */ /* 0x040fe20000400000 */
[--C-:B------:R-:W-:Y:S02]  /*8730*/  HADD2.F32 R100, -RZ, R153.reuse.H0_H0 ;  /* 0x20000099ff647230 */ /* 0x100fe40000004100 */
[----:B------:R-:W-:Y:S01]  /*8740*/  FMUL R11, R79, R26 ;  /* 0x0000001a4f0b7220 */ /* 0x000fe20000400000 */
[----:B------:R-:W-:Y:S02]  /*8750*/  HADD2.F32 R103, -RZ, R153.H1_H1 ;  /* 0x30000099ff677230 */ /* 0x000fe40000004100 */
[C---:B------:R-:W-:Y:S01]  /*8760*/  FFMA R6, R81.reuse, R99, R6 ;  /* 0x0000006351067223 */ /* 0x040fe20000000006 */
[C---:B------:R-:W-:Y:S01]  /*8770*/  FFMA R7, R81.reuse, R98, R7 ;  /* 0x0000006251077223 */ /* 0x040fe20000000007 */
[C---:B------:R-:W-:Y:S01]  /*8780*/  FFMA R10, R81.reuse, R101, R10 ;  /* 0x00000065510a7223 */ /* 0x040fe2000000000a */
[----:B------:R-:W-:Y:S01]  /*8790*/  FFMA R11, R81, R100, R11 ;  /* 0x00000064510b7223 */ /* 0x000fe2000000000b */
[C---:B------:R-:W-:Y:S01]  /*87a0*/  FMUL R26, R79.reuse, R33 ;  /* 0x000000214f1a7220 */ /* 0x040fe20000400000 */
[----:B------:R-:W-:Y:S01]  /*87b0*/  F2FP.SATFINITE.E4M3.F32.PACK_AB_MERGE_C R3, R6, R3, RZ ;  /* 0x000000030603723e */ /* 0x000fe200048070ff */
[C---:B------:R-:W-:Y:S01]  /*87c0*/  FMUL R33, R79.reuse, R40 ;  /* 0x000000284f217220 */ /* 0x040fe20000400000 */
        /* <DEDUP_REMOVED lines=9> */
[C---:B------:R-:W-:Y:S01]  /*8860*/  FMUL R37, R79.reuse, R44 ;  /* 0x0000002c4f257220 */ /* 0x040fe20000400000 */
[C---:B------:R-:W-:Y:S01]  /*8870*/  FMUL R24, R79.reuse, R31 ;  /* 0x0000001f4f187220 */ /* 0x040fe20000400000 */
[----:B------:R-:W-:Y:S01]  /*8880*/  F2FP.F16.E4M3.UNPACK_B R158, R158.H1 ;  /* 0x0000009eff9e723e */ /* 0x000fe200030006ff */
[--C-:B------:R-:W-:Y:S02]  /*8890*/  HADD2.F32 R108, -RZ, R155.reuse.H0_H0 ;  /* 0x2000009bff6c7230 */ /* 0x100fe40000004100 */
[----:B------:R-:W-:Y:S01]  /*88a0*/  FMUL R27, R79, R34 ;  /* 0x000000224f1b7220 */ /* 0x000fe20000400000 */
[----:B------:R-:W-:Y:S02]  /*88b0*/  HADD2.F32 R111, -RZ, R155.H1_H1 ;  /* 0x3000009bff6f7230 */ /* 0x000fe40000004100 */
[C---:B------:R-:W-:Y:S01]  /*88c0*/  FFMA R24, R81.reuse, R107, R24 ;  /* 0x0000006b51187223 */ /* 0x040fe20000000018 */
[----:B------:R-:W-:Y:S01]  /*88d0*/  F2FP.F16.E4M3.UNPACK_B R159, R159.H1 ;  /* 0x0000009fff9f723e */ /* 0x000fe200030006ff */
[C---:B------:R-:W-:Y:S01]  /*88e0*/  FFMA R25, R81.reuse, R106, R25 ;  /* 0x0000006a51197223 */ /* 0x040fe20000000019 */
[C---:B------:R-:W-:Y:S01]  /*88f0*/  FFMA R26, R81.reuse, R109, R26 ;  /* 0x0000006d511a7223 */ /* 0x040fe2000000001a */
[----:B------:R-:W-:Y:S01]  /*8900*/  F2FP.F16.E4M3.UNPACK_B R160, R160.H1 ;  /* 0x000000a0ffa0723e */ /* 0x000fe200030006ff */
[----:B------:R-:W-:Y:S01]  /*8910*/  FFMA R27, R81, R108, R27 ;  /* 0x0000006c511b7223 */ /* 0x000fe2000000001b */
[----:B------:R-:W-:Y:S01]  /*8920*/  F2FP.SATFINITE.E4M3.F32.PACK_AB_MERGE_C R6, R24, R23, RZ ;  /* 0x000000171806723e */ /* 0x000fe200048070ff */
[C---:B------:R-:W-:Y:S01]  /*8930*/  FMUL R34, R79.reuse, R41 ;  /* 0x000000294f227220 */ /* 0x040fe20000400000 */
[C---:B------:R-:W-:Y:S01]  /*8940*/  FMUL R41, R79.reuse, R48 ;  /* 0x000000304f297220 */ /* 0x040fe20000400000 */
[----:B------:R-:W-:Y:S01]  /*8950*/  FMUL R28, R79, R35 ;  /* 0x000000234f1c7220 */ /* 0x000fe20000400000 */
[----:B------:R-:W-:Y:S01]  /*8960*/  F2FP.F16.E4M3.UNPACK_B R161, R161.H1 ;  /* 0x000000a1ffa1723e */ /* 0x000fe200030006ff */
[--C-:B------:R-:W-:Y:S01]  /*8970*/  HADD2.F32 R112, -RZ, R156.reuse.H0_H0 ;  /* 0x2000009cff707230 */ /* 0x100fe20000004100 */
[----:B------:R-:W-:Y:S01]  /*8980*/  F2FP.SATFINITE.E4M3.F32.PACK_AB_MERGE_C R6, R22, R21, R6 ;  /* 0x000000151606723e */ /* 0x000fe20004807006 */
[C---:B------:R-:W-:Y:S01]  /*8990*/  FFMA R28, R81.reuse, R111, R28 ;  /* 0x0000006f511c7223 */ /* 0x040fe2000000001c */
[C---:B------:R-:W-:Y:S01]  /*89a0*/  FFMA R29, R81.reuse, R110, R29 ;  /* 0x0000006e511d7223 */ /* 0x040fe2000000001d */
[----:B------:R-:W-:Y:S01]  /*89b0*/  FFMA R30, R81, R113, R30 ;  /* 0x00000071511e7223 */ /* 0x000fe2000000001e */
[----:B------:R-:W-:Y:S02]  /*89c0*/  HADD2.F32 R115, -RZ, R156.H1_H1 ;  /* 0x3000009cff737230 */ /* 0x000fe40000004100 */
[C---:B------:R-:W-:Y:S01]  /*89d0*/  FMUL R31, R79.reuse, R38 ;  /* 0x000000264f1f7220 */ /* 0x040fe20000400000 */
[----:B------:R-:W-:Y:S01]  /*89e0*/  F2FP.F16.E4M3.UNPACK_B R162, R162.H1 ;  /* 0x000000a2ffa2723e */ /* 0x000fe200030006ff */
[C---:B------:R-:W-:Y:S01]  /*89f0*/  FMUL R38, R79.reuse, R45 ;  /* 0x0000002d4f267220 */ /* 0x040fe20000400000 */
[----:B------:R-:W-:Y:S01]  /*8a00*/  FMUL R45, R79, R52 ;  /* 0x000000344f2d7220 */ /* 0x000fe20000400000 */
[----:B------:R-:W-:Y:S01]  /*8a10*/  F2FP.F16.E4M3.UNPACK_B R163, R163.H1 ;  /* 0x000000a3ffa3723e */ /* 0x000fe200030006ff */
[----:B------:R-:W-:Y:S01]  /*8a20*/  FFMA R31, R81, R112, R31 ;  /* 0x00000070511f7223 */ /* 0x000fe2000000001f */
[C---:B------:R-:W-:Y:S01]  /*8a30*/  FMUL R52, R79.reuse, R59 ;  /* 0x0000003b4f347220 */ /* 0x040fe20000400000 */
[----:B------:R-:W-:Y:S01]  /*8a40*/  IADD3 R76, PT, PT, R76, 0x1, RZ ;  /* 0x000000014c4c7810 */ /* 0x000fe20007ffe0ff */
[----:B------:R-:W-:Y:S01]  /*8a50*/  FMUL R59, R79, R66 ;  /* 0x000000424f3b7220 */ /* 0x000fe20000400000 */
[----:B------:R-:W-:Y:S01]  /*8a60*/  F2FP.SATFINITE.E4M3.F32.PACK_AB_MERGE_C R66, R13, R12, R14 ;  /* 0x0000000c0d42723e */ /* 0x000fe2000480700e */
[C---:B------:R-:W-:Y:S01]  /*8a70*/  FMUL R32, R79.reuse, R39 ;  /* 0x000000274f207220 */ /* 0x040fe20000400000 */
[--C-:B------:R-:W-:Y:S02]  /*8a80*/  HADD2.F32 R116, -RZ, R157.reuse.H0_H0 ;  /* 0x2000009dff747230 */ /* 0x100fe40000004100 */
[----:B------:R-:W-:Y:S01]  /*8a90*/  FMUL R35, R79, R42 ;  /* 0x0000002a4f237220 */ /* 0x000fe20000400000 */
[----:B------:R-:W-:Y:S02]  /*8aa0*/  HADD2.F32 R119, -RZ, R157.H1_H1 ;  /* 0x3000009dff777230 */ /* 0x000fe40000004100 */
[----:B------:R-:W-:Y:S01]  /*8ab0*/  FFMA R32, R81, R115, R32 ;  /* 0x0000007351207223 */ /* 0x000fe20000000020 */
[----:B------:R-:W-:Y:S01]  /*8ac0*/  FMUL R36, R79, R43 ;  /* 0x0000002b4f247220 */ /* 0x000fe20000400000 */
[C---:B------:R-:W-:Y:S01]  /*8ad0*/  FFMA R33, R81.reuse, R114, R33 ;  /* 0x0000007251217223 */ /* 0x040fe20000000021 */
[C---:B------:R-:W-:Y:S01]  /*8ae0*/  FFMA R34, R81.reuse, R117, R34 ;  /* 0x0000007551227223 */ /* 0x040fe20000000022 */
[--C-:B------:R-:W-:Y:S01]  /*8af0*/  HADD2.F32 R120, -RZ, R158.reuse.H0_H0 ;  /* 0x2000009eff787230 */ /* 0x100fe20000004100 */
[----:B------:R-:W-:Y:S01]  /*8b00*/  F2FP.SATFINITE.E4M3.F32.PACK_AB_MERGE_C R32, R32, R31, RZ ;  /* 0x0000001f2020723e */ /* 0x000fe200048070ff */
[----:B------:R-:W-:Y:S01]  /*8b10*/  FFMA R35, R81, R116, R35 ;  /* 0x0000007451237223 */ /* 0x000fe20000000023 */
[----:B------:R-:W-:Y:S02]  /*8b20*/  HADD2.F32 R123, -RZ, R158.H1_H1 ;  /* 0x3000009eff7b7230 */ /* 0x000fe40000004100 */
[----:B------:R-:W-:Y:S01]  /*8b30*/  FMUL R39, R79, R46 ;  /* 0x0000002e4f277220 */ /* 0x000fe20000400000 */
[----:B------:R-:W-:Y:S01]  /*8b40*/  F2FP.SATFINITE.E4M3.F32.PACK_AB_MERGE_C R32, R30, R29, R32 ;  /* 0x0000001d1e20723e */ /* 0x000fe20004807020 */
[----:B------:R-:W-:Y:S01]  /*8b50*/  FFMA R36, R81, R119, R36 ;  /* 0x0000007751247223 */ /* 0x000fe20000000024 */
[----:B------:R-:W-:Y:S01]  /*8b60*/  FMUL R40, R79, R47 ;  /* 0x0000002f4f287220 */ /* 0x000fe20000400000 */
[C---:B------:R-:W-:Y:S01]  /*8b70*/  FFMA R37, R81.reuse, R118, R37 ;  /* 0x0000007651257223 */ /* 0x040fe20000000025 */
[----:B------:R-:W-:Y:S01]  /*8b80*/  FFMA R38, R81, R121, R38 ;  /* 0x0000007951267223 */ /* 0x000fe20000000026 */
[----:B------:R-:W-:Y:S01]  /*8b90*/  FMUL R42, R79, R49 ;  /* 0x000000314f2a7220 */ /* 0x000fe20000400000 */
[--C-:B------:R-:W-:Y:S02]  /*8ba0*/  HADD2.F32 R124, -RZ, R159.reuse.H0_H0 ;  /* 0x2000009fff7c7230 */ /* 0x100fe40000004100 */
[----:B------:R-:W-:Y:S01]  /*8bb0*/  FFMA R39, R81, R120, R39 ;  /* 0x0000007851277223 */ /* 0x000fe20000000027 */
[----:B------:R-:W-:Y:S02]  /*8bc0*/  HADD2.F32 R127, -RZ, R159.H1_H1 ;  /* 0x3000009fff7f7230 */ /* 0x000fe40000004100 */
[----:B------:R-:W-:Y:S01]  /*8bd0*/  FMUL R43, R79, R50 ;  /* 0x000000324f2b7220 */ /* 0x000fe20000400000 */
[----:B------:R-:W-:Y:S01]  /*8be0*/  FFMA R40, R81, R123, R40 ;  /* 0x0000007b51287223 */ /* 0x000fe20000000028 */
[----:B------:R-:W-:Y:S01]  /*8bf0*/  FMUL R44, R79, R51 ;  /* 0x000000334f2c7220 */ /* 0x000fe20000400000 */
[----:B------:R-:W-:Y:S01]  /*8c00*/  FFMA R41, R81, R122, R41 ;  /* 0x0000007a51297223 */ /* 0x000fe20000000029 */
[C---:B------:R-:W-:Y:S01]  /*8c10*/  FMUL R50, R79.reuse, R57 ;  /* 0x000000394f327220 */ /* 0x040fe20000400000 */
[----:B------:R-:W-:Y:S01]  /*8c20*/  FMUL R57, R79, R64 ;  /* 0x000000404f397220 */ /* 0x000fe20000400000 */
[----:B------:R-:W-:Y:S01]  /*8c30*/  FFMA R42, R81, R125, R42 ;  /* 0x0000007d512a7223 */ /* 0x000fe2000000002a */
[----:B------:R-:W-:Y:S01]  /*8c40*/  FMUL R46, R79, R53 ;  /* 0x000000354f2e7220 */ /* 0x000fe20000400000 */
[--C-:B------:R-:W-:Y:S01]  /*8c50*/  HADD2.F32 R128, -RZ, R160.reuse.H0_H0 ;  /* 0x200000a0ff807230 */ /* 0x100fe20000004100 */
[----:B------:R-:W-:Y:S01]  /*8c60*/  F2FP.SATFINITE.E4M3.F32.PACK_AB_MERGE_C R64, R5, R4, R86 ;  /* 0x000000040540723e */ /* 0x000fe20004807056 */
[C---:B------:R-:W-:Y:S01]  /*8c70*/  FMUL R51, R79.reuse, R58 ;  /* 0x0000003a4f337220 */ /* 0x040fe20000400000 */
[----:B------:R-:W-:Y:S01]  /*8c80*/  FMUL R53, R79, R60 ;  /* 0x0000003c4f357220 */ /* 0x000fe20000400000 */
[----:B------:R-:W-:Y:S01]  /*8c90*/  FFMA R43, R81, R124, R43 ;  /* 0x0000007c512b7223 */ /* 0x000fe2000000002b */
[----:B------:R-:W-:Y:S02]  /*8ca0*/  HADD2.F32 R131, -RZ, R160.H1_H1 ;  /* 0x300000a0ff837230 */ /* 0x000fe40000004100 */
[C---:B------:R-:W-:Y:S01]  /*8cb0*/  FMUL R47, R79.reuse, R54 ;  /* 0x000000364f2f7220 */ /* 0x040fe20000400000 */
[C---:B------:R-:W-:Y:S01]  /*8cc0*/  FMUL R58, R79.reuse, R65 ;  /* 0x000000414f3a7220 */ /* 0x040fe20000400000 */
[----:B------:R-:W-:Y:S01]  /*8cd0*/  FMUL R60, R79, R67 ;  /* 0x000000434f3c7220 */ /* 0x000fe20000400000 */
[----:B------:R-:W-:Y:S01]  /*8ce0*/  F2FP.SATFINITE.E4M3.F32.PACK_AB_MERGE_C R5, R20, R11, RZ ;  /* 0x0000000b1405723e */ /* 0x000fe200048070ff */
[----:B------:R-:W-:Y:S01]  /*8cf0*/  FFMA R44, R81, R127, R44 ;  /* 0x0000007f512c7223 */ /* 0x000fe2000000002c */
[----:B------:R-:W-:Y:S01]  /*8d00*/  FMUL R48, R79, R55 ;  /* 0x000000374f307220 */ /* 0x000fe20000400000 */
[----:B------:R-:W-:Y:S01]  /*8d10*/  F2FP.SATFINITE.E4M3.F32.PACK_AB_MERGE_C R65, R9, R8, R138 ;  /* 0x000000080941723e */ /* 0x000fe2000480708a */
[----:B------:R-:W-:Y:S01]  /*8d20*/  FFMA R45, R81, R126, R45 ;  /* 0x0000007e512d7223 */ /* 0x000fe2000000002d */
[----:B------:R-:W-:Y:S01]  /*8d30*/  F2FP.SATFINITE.E4M3.F32.PACK_AB_MERGE_C R67, R17, R16, R18 ;  /* 0x000000101143723e */ /* 0x000fe20004807012 */
[----:B------:R-:W-:Y:S01]  /*8d40*/  FMUL R49, R79, R56 ;  /* 0x000000384f317220 */ /* 0x000fe20000400000 */
[C---:B------:R-:W-:Y:S01]  /*8d50*/  FFMA R46, R81.reuse, R129, R46 ;  /* 0x00000081512e7223 */ /* 0x040fe2000000002e */
[--C-:B------:R-:W-:Y:S02]  /*8d60*/  HADD2.F32 R132, -RZ, R161.reuse.H0_H0 ;  /* 0x200000a1ff847230 */ /* 0x100fe40000004100 */
[C---:B------:R-:W-:Y:S01]  /*8d70*/  FFMA R47, R81.reuse, R128, R47 ;  /* 0x00000080512f7223 */ /* 0x040fe2000000002f */
[----:B------:R1:W-:Y:S01]  /*8d80*/  STS.128 [R185+UR51+0x6400], R64 ;  /* 0x00640040b9007988 */ /* 0x0003e20008000c33 */
[----:B------:R-:W-:Y:S01]  /*8d90*/  HADD2.F32 R135, -RZ, R161.H1_H1 ;  /* 0x300000a1ff877230 */ /* 0x000fe20000004100 */
[----:B------:R-:W-:Y:S01]  /*8da0*/  F2FP.SATFINITE.E4M3.F32.PACK_AB_MERGE_C R5, R10, R7, R5 ;  /* 0x000000070a05723e */ /* 0x000fe20004807005 */
[C---:B------:R-:W-:Y:S01]  /*8db0*/  FFMA R48, R81.reuse, R131, R48 ;  /* 0x0000008351307223 */ /* 0x040fe20000000030 */
[----:B------:R-:W-:Y:S01]  /*8dc0*/  F2FP.SATFINITE.E4M3.F32.PACK_AB_MERGE_C R7, R28, R27, RZ ;  /* 0x0000001b1c07723e */ /* 0x000fe200048070ff */
        /* <DEDUP_REMOVED lines=9> */
[----:B------:R-:W-:Y:S01]  /*8e60*/  F2FP.SATFINITE.E4M3.F32.PACK_AB_MERGE_C R4, R2, R0, R3 ;  /* 0x000000000204723e */ /* 0x000fe20004807003 */
[C---:B------:R-:W-:Y:S01]  /*8e70*/  FFMA R53, R81.reuse, R134, R53 ;  /* 0x0000008651357223 */ /* 0x040fe20000000035 */
[----:B------:R-:W-:Y:S01]  /*8e80*/  F2FP.SATFINITE.E4M3.F32.PACK_AB_MERGE_C R7, R26, R25, R7 ;  /* 0x000000191a07723e */ /* 0x000fe20004807007 */
[C---:B------:R-:W-:Y:S01]  /*8e90*/  FFMA R54, R81.reuse, R137, R54 ;  /* 0x0000008951367223 */ /* 0x040fe20000000036 */
[--C-:B------:R-:W-:Y:S02]  /*8ea0*/  HADD2.F32 R84, -RZ, R163.reuse.H0_H0 ;  /* 0x200000a3ff547230 */ /* 0x100fe40000004100 */
[C---:B------:R-:W-:Y:S01]  /*8eb0*/  FFMA R55, R81.reuse, R136, R55 ;  /* 0x0000008851377223 */ /* 0x040fe20000000037 */
[----:B------:R-:W-:Y:S01]  /*8ec0*/  HADD2.F32 R85, -RZ, R163.H1_H1 ;  /* 0x300000a3ff557230 */ /* 0x000fe20000004100 */
[----:B------:R1:W-:Y:S01]  /*8ed0*/  STS.128 [R199+0x6010], R4 ;  /* 0x00601004c7007388 */ /* 0x0003e20000000c00 */
[----:B------:R-:W-:Y:S01]  /*8ee0*/  F2FP.SATFINITE.E4M3.F32.PACK_AB_MERGE_C R35, R36, R35, RZ ;  /* 0x000000232423723e */ /* 0x000fe200048070ff */
[C---:B------:R-:W-:Y:S01]  /*8ef0*/  FFMA R56, R81.reuse, R139, R56 ;  /* 0x0000008b51387223 */ /* 0x040fe20000000038 */
[----:B------:R-:W-:Y:S01]  /*8f00*/  F2FP.SATFINITE.E4M3.F32.PACK_AB_MERGE_C R39, R40, R39, RZ ;  /* 0x000000272827723e */ /* 0x000fe200048070ff */
[C---:B------:R-:W-:Y:S01]  /*8f10*/  FFMA R57, R81.reuse, R82, R57 ;  /* 0x0000005251397223 */ /* 0x040fe20000000039 */
[----:B------:R-:W-:Y:S01]  /*8f20*/  F2FP.SATFINITE.E4M3.F32.PACK_AB_MERGE_C R43, R44, R43, RZ ;  /* 0x0000002b2c2b723e */ /* 0x000fe200048070ff */
[C---:B------:R-:W-:Y:S01]  /*8f30*/  FFMA R58, R81.reuse, R83, R58 ;  /* 0x00000053513a7223 */ /* 0x040fe2000000003a */
[C---:B------:R-:W-:Y:S01]  /*8f40*/  FFMA R59, R81.reuse, R84, R59 ;  /* 0x00000054513b7223 */ /* 0x040fe2000000003b */
[----:B------:R-:W-:Y:S01]  /*8f50*/  F2FP.SATFINITE.E4M3.F32.PACK_AB_MERGE_C R33, R34, R33, R35 ;  /* 0x000000212221723e */ /* 0x000fe20004807023 */
        /* <DEDUP_REMOVED lines=11> */
[----:B------:R-:W-:Y:S05]  /*9010*/  F2FP.SATFINITE.E4M3.F32.PACK_AB_MERGE_C R51, R58, R57, R59 ;  /* 0x000000393a33723e */ /* 0x000fea000480703b */
        /* <DEDUP_REMOVED lines=9> */
[----:B------:R-:W-:Y:S01]  /*90b0*/  R2UR UR10, R198 ;  /* 0x00000000c60a72ca */ /* 0x000fe200000e0000 */
[----:B------:R-:W-:Y:S01]  /*90c0*/  UIADD3 UR4, UP0, UPT, UR54, 0x680, URZ ;  /* 0x0000068036047890 */ /* 0x000fe2000ff1e0ff */
[----:B------:R-:W-:Y:S01]  /*90d0*/  R2UR UR11, R196 ;  /* 0x00000000c40b72ca */ /* 0x000fe200000e0000 */
[----:B------:R-:W-:Y:S01]  /*90e0*/  UIADD3 UR9, UPT, UPT, UR41, 0x40, URZ ;  /* 0x0000004029097890 */ /* 0x000fe2000fffe0ff */
[----:B------:R-:W-:Y:S01]  /*90f0*/  R2UR UR12, R197 ;  /* 0x00000000c50c72ca */ /* 0x000fe200000e0000 */
[----:B------:R-:W-:Y:S02]  /*9100*/  UIADD3 UR8, UPT, UPT, UR51, 0x6400, URZ ;  /* 0x0000640033087890 */ /* 0x000fe4000fffe0ff */
[----:B------:R-:W-:Y:S10]  /*9110*/  UIADD3.X UR5, UPT, UPT, URZ, UR55, URZ, UP0, !UPT ;  /* 0x00000037ff057290 */ /* 0x000ff400087fe4ff */
[----:B------:R2:W-:Y:S01]  /*9120*/  UTMASTG.4D.IM2COL [UR8], [UR4] ;  /* 0x00000008040073b5 */ /* 0x0005e20008058000 */
[----:B------:R0:W-:Y:S01]  /*9130*/  UTMACMDFLUSH ;  /* 0x00000000000079b7 */ /* 0x0001e20000000000 */
[----:B--2---:R-:W-:Y:S04]  /*9140*/  DEPBAR.LE SB0, 0x1 ;  /* 0x000080400000791a */ /* 0x004fe80000000000 */
.L_x_117:
[----:B------:R-:W-:Y:S05]  /*9150*/  BSYNC.RECONVERGENT B0 ;  /* 0x0000000000007941 */ /* 0x000fea0003800200 */
.L_x_116:
[----:B------:R-:W-:Y:S01]  /*9160*/  BAR.SYNC.DEFER_BLOCKING 0x1, 0x80 ;  /* 0x0042000000007b1d */ /* 0x000fe20000010000 */
[----:B------:R-:W-:Y:S01]  /*9170*/  ISETP.NE.AND P1, PT, R195, RZ, PT ;  /* 0x000000ffc300720c */ /* 0x000fe20003f25270 */
[----:B------:R-:W-:Y:S01]  /*9180*/  IMAD.IADD R16, R75, 0x1, R145 ;  /* 0x000000014b107824 */ /* 0x000fe200078e0291 */
[C---:B------:R-:W-:Y:S01]  /*9190*/  ISETP.NE.AND P0, PT, R76.reuse, 0x2, PT ;  /* 0x000000024c00780c */ /* 0x040fe20003f05270 */
[----:B------:R-:W-:Y:S01]  /*91a0*/  IMAD.IADD R19, R77, 0x1, R176 ;  /* 0x000000014d137824 */ /* 0x000fe200078e02b0 */
[----:B------:R-:W-:Y:S02]  /*91b0*/  LOP3.LUT R183, R183, 0x1, RZ, 0x3c, !PT ;  /* 0x00000001b7b77812 */ /* 0x000fe400078e3cff */
[----:B------:R-:W-:Y:S02]  /*91c0*/  SEL R3, RZ, 0x1, P0 ;  /* 0x00000001ff037807 */ /* 0x000fe40000000000 */
[----:B------:R-:W-:Y:S02]  /*91d0*/  SEL R76, R76, RZ, P0 ;  /* 0x000000ff4c4c7207 */ /* 0x000fe40000000000 */
[----:B------:R-:W-:Y:S01]  /*91e0*/  LOP3.LUT R184, R184, R3, RZ, 0x3c, !PT ;  /* 0x00000003b8b87212 */ /* 0x000fe200078e3cff */
[----:B------:R-:W-:Y:S02]  /*91f0*/  UMOV UR56, UR52 ;  /* 0x0000003400387c82 */ /* 0x000fe40008000000 */
[----:B------:R-:W-:Y:S05]  /*9200*/  @P1 BRA `(.L_x_118) ;  /* 0xffffffc400901947 */ /* 0x000fea000383ffff */
[----:B------:R-:W-:Y:S05]  /*9210*/  EXIT ;  /* 0x000000000000794d */ /* 0x000fea0003800000 */
.L_x_20:
[----:B------:R-:W-:Y:S07]  /*9220*/  MOV R2, UR9 ;  /* 0x0000000900027c02 */ /* 0x000fee0008000f00 */
.L_x_119:
[----:B-1----:R1:W2:Y:S02]  /*9230*/  SYNCS.PHASECHK.TRANS64.TRYWAIT P1, [R2+URZ+0xc0], R5 ;  /* 0x0000c005020075a7 */ /* 0x0022a400080211ff */
[----:B--2---:R-:W-:Y:S05]  /*9240*/  @!P1 NANOSLEEP.SYNCS 0x989680 ;  /* 0x009896800000995d */ /* 0x004fea0003900000 */
[----:B------:R-:W2:Y:S02]  /*9250*/  @!P1 SYNCS.PHASECHK.TRANS64 P1, [R2+URZ+0xc0], R5 ;  /* 0x0000c005020095a7 */ /* 0x000ea400080210ff */
[----:B--2---:R-:W-:Y:S05]  /*9260*/  @!P1 BRA `(.L_x_119) ;  /* 0xfffffffc00f09947 */ /* 0x004fea000383ffff */
[----:B------:R-:W-:Y:S05]  /*9270*/  BRA `(.L_x_19) ;  /* 0xffffff8400e47947 */ /* 0x000fea000383ffff */
.L_x_26:
[----:B------:R-:W-:Y:S07]  /*9280*/  MOV R2, UR17 ;  /* 0x0000001100027c02 */ /* 0x000fee0008000f00 */
.L_x_120:
[----:B-1----:R1:W2:Y:S02]  /*9290*/  SYNCS.PHASECHK.TRANS64.TRYWAIT P0, [R2+URZ+0xc0], R5 ;  /* 0x0000c005020075a7 */ /* 0x0022a400080011ff */
[----:B--2---:R-:W-:Y:S05]  /*92a0*/  @!P0 NANOSLEEP.SYNCS 0x989680 ;  /* 0x009896800000895d */ /* 0x004fea0003900000 */
[----:B------:R-:W2:Y:S02]  /*92b0*/  @!P0 SYNCS.PHASECHK.TRANS64 P0, [R2+URZ+0xc0], R5 ;  /* 0x0000c005020085a7 */ /* 0x000ea400080010ff */
[----:B--2---:R-:W-:Y:S05]  /*92c0*/  @!P0 BRA `(.L_x_120) ;  /* 0xfffffffc00f08947 */ /* 0x004fea000383ffff */
[----:B------:R-:W-:Y:S05]  /*92d0*/  BRA `(.L_x_25) ;  /* 0xffffff8c00487947 */ /* 0x000fea000383ffff */
.L_x_30:
[----:B-1----:R-:W-:-:S07]  /*92e0*/  MOV R2, UR22 ;  /* 0x0000001600027c02 */ /* 0x002fce0008000f00 */
.L_x_121:
[----:B-1----:R1:W4:Y:S02]  /*92f0*/  SYNCS.PHASECHK.TRANS64.TRYWAIT P0, [R2+URZ+0x1b0], R3 ;  /* 0x0001b003020075a7 */ /* 0x00232400080011ff */
[----:B----4-:R-:W-:Y:S05]  /*9300*/  @!P0 NANOSLEEP.SYNCS 0x989680 ;  /* 0x009896800000895d */ /* 0x010fea0003900000 */
[----:B------:R-:W4:Y:S02]  /*9310*/  @!P0 SYNCS.PHASECHK.TRANS64 P0, [R2+URZ+0x1b0], R3 ;  /* 0x0001b003020085a7 */ /* 0x000f2400080010ff */
[----:B----4-:R-:W-:Y:S05]  /*9320*/  @!P0 BRA `(.L_x_121) ;  /* 0xfffffffc00f08947 */ /* 0x010fea000383ffff */
[----:B------:R-:W-:Y:S05]  /*9330*/  BRA `(.L_x_122) ;  /* 0xffffff9000087947 */ /* 0x000fea000383ffff */
.L_x_34:
[----:B------:R-:W-:-:S07]  /*9340*/  MOV R0, UR4 ;  /* 0x0000000400007c02 */ /* 0x000fce0008000f00 */
.L_x_123:
[----:B-1----:R1:W4:Y:S02]  /*9350*/  SYNCS.PHASECHK.TRANS64.TRYWAIT P0, [R0+URZ], R3 ;  /* 0x00000003000075a7 */ /* 0x00232400080011ff */
[----:B----4-:R-:W-:Y:S05]  /*9360*/  @!P0 NANOSLEEP.SYNCS 0x989680 ;  /* 0x009896800000895d */ /* 0x010fea0003900000 */
[----:B------:R-:W4:Y:S02]  /*9370*/  @!P0 SYNCS.PHASECHK.TRANS64 P0, [R0+URZ], R3 ;  /* 0x00000003000085a7 */ /* 0x000f2400080010ff */
[----:B----4-:R-:W-:Y:S05]  /*9380*/  @!P0 BRA `(.L_x_123) ;  /* 0xfffffffc00f08947 */ /* 0x010fea000383ffff */
[----:B------:R-:W-:Y:S05]  /*9390*/  BRA `(.L_x_124) ;  /* 0xffffff9400607947 */ /* 0x000fea000383ffff */
.L_x_35:
[----:B------:R-:W-:-:S07]  /*93a0*/  MOV R0, UR4 ;  /* 0x0000000400007c02 */ /* 0x000fce0008000f00 */
.L_x_125:
[----:B-1----:R1:W4:Y:S02]  /*93b0*/  SYNCS.PHASECHK.TRANS64.TRYWAIT P0, [R0+URZ], R3 ;  /* 0x00000003000075a7 */ /* 0x00232400080011ff */
[----:B----4-:R-:W-:Y:S05]  /*93c0*/  @!P0 NANOSLEEP.SYNCS 0x989680 ;  /* 0x009896800000895d */ /* 0x010fea0003900000 */
[----:B------:R-:W4:Y:S02]  /*93d0*/  @!P0 SYNCS.PHASECHK.TRANS64 P0, [R0+URZ], R3 ;  /* 0x00000003000085a7 */ /* 0x000f2400080010ff */
[----:B----4-:R-:W-:Y:S05]  /*93e0*/  @!P0 BRA `(.L_x_125) ;  /* 0xfffffffc00f08947 */ /* 0x010fea000383ffff */
[----:B------:R-:W-:Y:S05]  /*93f0*/  BRA `(.L_x_126) ;  /* 0xffffff9400707947 */ /* 0x000fea000383ffff */
.L_x_36:
[----:B------:R-:W-:-:S07]  /*9400*/  MOV R0, UR4 ;  /* 0x0000000400007c02 */ /* 0x000fce0008000f00 */
.L_x_127:
[----:B-1----:R1:W4:Y:S02]  /*9410*/  SYNCS.PHASECHK.TRANS64.TRYWAIT P0, [R0+URZ], R3 ;  /* 0x00000003000075a7 */ /* 0x00232400080011ff */
[----:B----4-:R-:W-:Y:S05]  /*9420*/  @!P0 NANOSLEEP.SYNCS 0x989680 ;  /* 0x009896800000895d */ /* 0x010fea0003900000 */
[----:B------:R-:W4:Y:S02]  /*9430*/  @!P0 SYNCS.PHASECHK.TRANS64 P0, [R0+URZ], R3 ;  /* 0x00000003000085a7 */ /* 0x000f2400080010ff */
[----:B----4-:R-:W-:Y:S05]  /*9440*/  @!P0 BRA `(.L_x_127) ;  /* 0xfffffffc00f08947 */ /* 0x010fea000383ffff */
[----:B------:R-:W-:Y:S05]  /*9450*/  BRA `(.L_x_128) ;  /* 0xffffff9400807947 */ /* 0x000fea000383ffff */
.L_x_37:
[----:B------:R-:W-:-:S07]  /*9460*/  MOV R0, UR4 ;  /* 0x0000000400007c02 */ /* 0x000fce0008000f00 */
.L_x_129:
[----:B-1----:R1:W4:Y:S02]  /*9470*/  SYNCS.PHASECHK.TRANS64.TRYWAIT P0, [R0+URZ], R3 ;  /* 0x00000003000075a7 */ /* 0x00232400080011ff */
[----:B----4-:R-:W-:Y:S05]  /*9480*/  @!P0 NANOSLEEP.SYNCS 0x989680 ;  /* 0x009896800000895d */ /* 0x010fea0003900000 */
[----:B------:R-:W4:Y:S02]  /*9490*/  @!P0 SYNCS.PHASECHK.TRANS64 P0, [R0+URZ], R3 ;  /* 0x00000003000085a7 */ /* 0x000f2400080010ff */
[----:B----4-:R-:W-:Y:S05]  /*94a0*/  @!P0 BRA `(.L_x_129) ;  /* 0xfffffffc00f08947 */ /* 0x010fea000383ffff */
[----:B------:R-:W-:Y:S05]  /*94b0*/  BRA `(.L_x_130) ;  /* 0xffffff9400907947 */ /* 0x000fea000383ffff */
.L_x_38:
[----:B------:R-:W-:-:S07]  /*94c0*/  MOV R0, UR4 ;  /* 0x0000000400007c02 */ /* 0x000fce0008000f00 */
.L_x_131:
[----:B-1----:R1:W4:Y:S02]  /*94d0*/  SYNCS.PHASECHK.TRANS64.TRYWAIT P0, [R0+URZ], R3 ;  /* 0x00000003000075a7 */ /* 0x00232400080011ff */
[----:B----4-:R-:W-:Y:S05]  /*94e0*/  @!P0 NANOSLEEP.SYNCS 0x989680 ;  /* 0x009896800000895d */ /* 0x010fea0003900000 */
[----:B------:R-:W4:Y:S02]  /*94f0*/  @!P0 SYNCS.PHASECHK.TRANS64 P0, [R0+URZ], R3 ;  /* 0x00000003000085a7 */ /* 0x000f2400080010ff */
[----:B----4-:R-:W-:Y:S05]  /*9500*/  @!P0 BRA `(.L_x_131) ;  /* 0xfffffffc00f08947 */ /* 0x010fea000383ffff */
[----:B------:R-:W-:Y:S05]  /*9510*/  BRA `(.L_x_132) ;  /* 0xffffff9400a07947 */ /* 0x000fea000383ffff */
.L_x_39:
[----:B------:R-:W-:-:S07]  /*9520*/  MOV R0, UR4 ;  /* 0x0000000400007c02 */ /* 0x000fce0008000f00 */
.L_x_133:
[----:B-1----:R1:W4:Y:S02]  /*9530*/  SYNCS.PHASECHK.TRANS64.TRYWAIT P0, [R0+URZ], R3 ;  /* 0x00000003000075a7 */ /* 0x00232400080011ff */
[----:B----4-:R-:W-:Y:S05]  /*9540*/  @!P0 NANOSLEEP.SYNCS 0x989680 ;  /* 0x009896800000895d */ /* 0x010fea0003900000 */
[----:B------:R-:W4:Y:S02]  /*9550*/  @!P0 SYNCS.PHASECHK.TRANS64 P0, [R0+URZ], R3 ;  /* 0x00000003000085a7 */ /* 0x000f2400080010ff */
[----:B----4-:R-:W-:Y:S05]  /*9560*/  @!P0 BRA `(.L_x_133) ;  /* 0xfffffffc00f08947 */ /* 0x010fea000383ffff */
[----:B------:R-:W-:Y:S05]  /*9570*/  BRA `(.L_x_134) ;  /* 0xffffff9400b07947 */ /* 0x000fea000383ffff */
.L_x_40:
[----:B------:R-:W-:-:S07]  /*9580*/  MOV R0, UR4 ;  /* 0x0000000400007c02 */ /* 0x000fce0008000f00 */
.L_x_135:
[----:B-1----:R1:W4:Y:S02]  /*9590*/  SYNCS.PHASECHK.TRANS64.TRYWAIT P0, [R0+URZ], R3 ;  /* 0x00000003000075a7 */ /* 0x00232400080011ff */
[----:B----4-:R-:W-:Y:S05]  /*95a0*/  @!P0 NANOSLEEP.SYNCS 0x989680 ;  /* 0x009896800000895d */ /* 0x010fea0003900000 */
[----:B------:R-:W4:Y:S02]  /*95b0*/  @!P0 SYNCS.PHASECHK.TRANS64 P0, [R0+URZ], R3 ;  /* 0x00000003000085a7 */ /* 0x000f2400080010ff */
[----:B----4-:R-:W-:Y:S05]  /*95c0*/  @!P0 BRA `(.L_x_135) ;  /* 0xfffffffc00f08947 */ /* 0x010fea000383ffff */
[----:B------:R-:W-:Y:S05]  /*95d0*/  BRA `(.L_x_136) ;  /* 0xffffff9400c07947 */ /* 0x000fea000383ffff */
.L_x_41:
[----:B------:R-:W-:-:S07]  /*95e0*/  MOV R0, UR4 ;  /* 0x0000000400007c02 */ /* 0x000fce0008000f00 */
.L_x_137:
[----:B-1----:R1:W4:Y:S02]  /*95f0*/  SYNCS.PHASECHK.TRANS64.TRYWAIT P0, [R0+URZ], R3 ;  /* 0x00000003000075a7 */ /* 0x00232400080011ff */
[----:B----4-:R-:W-:Y:S05]  /*9600*/  @!P0 NANOSLEEP.SYNCS 0x989680 ;  /* 0x009896800000895d */ /* 0x010fea0003900000 */
[----:B------:R-:W4:Y:S02]  /*9610*/  @!P0 SYNCS.PHASECHK.TRANS64 P0, [R0+URZ], R3 ;  /* 0x00000003000085a7 */ /* 0x000f2400080010ff */
[----:B----4-:R-:W-:Y:S05]  /*9620*/  @!P0 BRA `(.L_x_137) ;  /* 0xfffffffc00f08947 */ /* 0x010fea000383ffff */
[----:B------:R-:W-:Y:S05]  /*9630*/  BRA `(.L_x_138) ;  /* 0xffffff9400d07947 */ /* 0x000fea000383ffff */
.L_x_42:
[----:B------:R-:W-:-:S07]  /*9640*/  MOV R0, UR4 ;  /* 0x0000000400007c02 */ /* 0x000fce0008000f00 */
.L_x_139:
[----:B-1----:R1:W4:Y:S02]  /*9650*/  SYNCS.PHASECHK.TRANS64.TRYWAIT P0, [R0+URZ], R3 ;  /* 0x00000003000075a7 */ /* 0x00232400080011ff */
[----:B----4-:R-:W-:Y:S05]  /*9660*/  @!P0 NANOSLEEP.SYNCS 0x989680 ;  /* 0x009896800000895d */ /* 0x010fea0003900000 */
[----:B------:R-:W4:Y:S02]  /*9670*/  @!P0 SYNCS.PHASECHK.TRANS64 P0, [R0+URZ], R3 ;  /* 0x00000003000085a7 */ /* 0x000f2400080010ff */
[----:B----4-:R-:W-:Y:S05]  /*9680*/  @!P0 BRA `(.L_x_139) ;  /* 0xfffffffc00f08947 */ /* 0x010fea000383ffff */
[----:B------:R-:W-:Y:S05]  /*9690*/  BRA `(.L_x_140) ;  /* 0xffffff9400e07947 */ /* 0x000fea000383ffff */
.L_x_43:
[----:B------:R-:W-:-:S07]  /*96a0*/  MOV R0, UR4 ;  /* 0x0000000400007c02 */ /* 0x000fce0008000f00 */
.L_x_141:
[----:B-1----:R1:W4:Y:S02]  /*96b0*/  SYNCS.PHASECHK.TRANS64.TRYWAIT P0, [R0+URZ], R3 ;  /* 0x00000003000075a7 */ /* 0x00232400080011ff */
[----:B----4-:R-:W-:Y:S05]  /*96c0*/  @!P0 NANOSLEEP.SYNCS 0x989680 ;  /* 0x009896800000895d */ /* 0x010fea0003900000 */
[----:B------:R-:W4:Y:S02]  /*96d0*/  @!P0 SYNCS.PHASECHK.TRANS64 P0, [R0+URZ], R3 ;  /* 0x00000003000085a7 */ /* 0x000f2400080010ff */
[----:B----4-:R-:W-:Y:S05]  /*96e0*/  @!P0 BRA `(.L_x_141) ;  /* 0xfffffffc00f08947 */ /* 0x010fea000383ffff */
[----:B------:R-:W-:Y:S05]  /*96f0*/  BRA `(.L_x_142) ;  /* 0xffffff9400f07947 */ /* 0x000fea000383ffff */
.L_x_44:
[----:B------:R-:W-:-:S07]  /*9700*/  MOV R0, UR4 ;  /* 0x0000000400007c02 */ /* 0x000fce0008000f00 */
.L_x_143:
[----:B-1----:R1:W4:Y:S02]  /*9710*/  SYNCS.PHASECHK.TRANS64.TRYWAIT P0, [R0+URZ], R3 ;  /* 0x00000003000075a7 */ /* 0x00232400080011ff */
[----:B----4-:R-:W-:Y:S05]  /*9720*/  @!P0 NANOSLEEP.SYNCS 0x989680 ;  /* 0x009896800000895d */ /* 0x010fea0003900000 */
[----:B------:R-:W4:Y:S02]  /*9730*/  @!P0 SYNCS.PHASECHK.TRANS64 P0, [R0+URZ], R3 ;  /* 0x00000003000085a7 */ /* 0x000f2400080010ff */
[----:B----4-:R-:W-:Y:S05]  /*9740*/  @!P0 BRA `(.L_x_143) ;  /* 0xfffffffc00f08947 */ /* 0x010fea000383ffff */
[----:B------:R-:W-:Y:S05]  /*9750*/  BRA `(.L_x_144) ;  /* 0xffffff9800007947 */ /* 0x000fea000383ffff */
.L_x_45:
[----:B------:R-:W-:-:S07]  /*9760*/  MOV R0, UR4 ;  /* 0x0000000400007c02 */ /* 0x000fce0008000f00 */
.L_x_145:
[----:B-1----:R1:W4:Y:S02]  /*9770*/  SYNCS.PHASECHK.TRANS64.TRYWAIT P0, [R0+URZ], R3 ;  /* 0x00000003000075a7 */ /* 0x00232400080011ff */
[----:B----4-:R-:W-:Y:S05]  /*9780*/  @!P0 NANOSLEEP.SYNCS 0x989680 ;  /* 0x009896800000895d */ /* 0x010fea0003900000 */
[----:B------:R-:W4:Y:S02]  /*9790*/  @!P0 SYNCS.PHASECHK.TRANS64 P0, [R0+URZ], R3 ;  /* 0x00000003000085a7 */ /* 0x000f2400080010ff */
[----:B----4-:R-:W-:Y:S05]  /*97a0*/  @!P0 BRA `(.L_x_145) ;  /* 0xfffffffc00f08947 */ /* 0x010fea000383ffff */
[----:B------:R-:W-:Y:S05]  /*97b0*/  BRA `(.L_x_146) ;  /* 0xffffff9800107947 */ /* 0x000fea000383ffff */
.L_x_46:
[----:B------:R-:W-:-:S07]  /*97c0*/  MOV R0, UR4 ;  /* 0x0000000400007c02 */ /* 0x000fce0008000f00 */
.L_x_147:
[----:B-1----:R1:W4:Y:S02]  /*97d0*/  SYNCS.PHASECHK.TRANS64.TRYWAIT P0, [R0+URZ], R3 ;  /* 0x00000003000075a7 */ /* 0x00232400080011ff */
[----:B----4-:R-:W-:Y:S05]  /*97e0*/  @!P0 NANOSLEEP.SYNCS 0x989680 ;  /* 0x009896800000895d */ /* 0x010fea0003900000 */
[----:B------:R-:W4:Y:S02]  /*97f0*/  @!P0 SYNCS.PHASECHK.TRANS64 P0, [R0+URZ], R3 ;  /* 0x00000003000085a7 */ /* 0x000f2400080010ff */
[----:B----4-:R-:W-:Y:S05]  /*9800*/  @!P0 BRA `(.L_x_147) ;  /* 0xfffffffc00f08947 */ /* 0x010fea000383ffff */
[----:B------:R-:W-:Y:S05]  /*9810*/  BRA `(.L_x_148) ;  /* 0xffffff9800207947 */ /* 0x000fea000383ffff */
.L_x_47:
[----:B------:R-:W-:-:S07]  /*9820*/  MOV R0, UR4 ;  /* 0x0000000400007c02 */ /* 0x000fce0008000f00 */
.L_x_149:
[----:B-1----:R1:W4:Y:S02]  /*9830*/  SYNCS.PHASECHK.TRANS64.TRYWAIT P0, [R0+URZ], R3 ;  /* 0x00000003000075a7 */ /* 0x00232400080011ff */
[----:B----4-:R-:W-:Y:S05]  /*9840*/  @!P0 NANOSLEEP.SYNCS 0x989680 ;  /* 0x009896800000895d */ /* 0x010fea0003900000 */
[----:B------:R-:W4:Y:S02]  /*9850*/  @!P0 SYNCS.PHASECHK.TRANS64 P0, [R0+URZ], R3 ;  /* 0x00000003000085a7 */ /* 0x000f2400080010ff */
[----:B----4-:R-:W-:Y:S05]  /*9860*/  @!P0 BRA `(.L_x_149) ;  /* 0xfffffffc00f08947 */ /* 0x010fea000383ffff */
[----:B------:R-:W-:Y:S05]  /*9870*/  BRA `(.L_x_150) ;  /* 0xffffff9800307947 */ /* 0x000fea000383ffff */
.L_x_48:
[----:B------:R-:W-:-:S07]  /*9880*/  MOV R0, UR4 ;  /* 0x0000000400007c02 */ /* 0x000fce0008000f00 */
.L_x_151:
[----:B-1----:R1:W4:Y:S02]  /*9890*/  SYNCS.PHASECHK.TRANS64.TRYWAIT P0, [R0+URZ], R3 ;  /* 0x00000003000075a7 */ /* 0x00232400080011ff */
[----:B----4-:R-:W-:Y:S05]  /*98a0*/  @!P0 NANOSLEEP.SYNCS 0x989680 ;  /* 0x009896800000895d */ /* 0x010fea0003900000 */
[----:B------:R-:W4:Y:S02]  /*98b0*/  @!P0 SYNCS.PHASECHK.TRANS64 P0, [R0+URZ], R3 ;  /* 0x00000003000085a7 */ /* 0x000f2400080010ff */
[----:B----4-:R-:W-:Y:S05]  /*98c0*/  @!P0 BRA `(.L_x_151) ;  /* 0xfffffffc00f08947 */ /* 0x010fea000383ffff */
[----:B------:R-:W-:Y:S05]  /*98d0*/  BRA `(.L_x_152) ;  /* 0xffffff9800407947 */ /* 0x000fea000383ffff */
.L_x_49:
[----:B------:R-:W-:-:S07]  /*98e0*/  MOV R0, UR4 ;  /* 0x0000000400007c02 */ /* 0x000fce0008000f00 */
.L_x_153:
[----:B-1----:R1:W4:Y:S02]  /*98f0*/  SYNCS.PHASECHK.TRANS64.TRYWAIT P0, [R0+URZ], R3 ;  /* 0x00000003000075a7 */ /* 0x00232400080011ff */
[----:B----4-:R-:W-:Y:S05]  /*9900*/  @!P0 NANOSLEEP.SYNCS 0x989680 ;  /* 0x009896800000895d */ /* 0x010fea0003900000 */
[----:B------:R-:W4:Y:S02]  /*9910*/  @!P0 SYNCS.PHASECHK.TRANS64 P0, [R0+URZ], R3 ;  /* 0x00000003000085a7 */ /* 0x000f2400080010ff */
[----:B----4-:R-:W-:Y:S05]  /*9920*/  @!P0 BRA `(.L_x_153) ;  /* 0xfffffffc00f08947 */ /* 0x010fea000383ffff */
[----:B------:R-:W-:Y:S05]  /*9930*/  BRA `(.L_x_154) ;  /* 0xffffff9800507947 */ /* 0x000fea000383ffff */
.L_x_50:
[----:B------:R-:W-:-:S07]  /*9940*/  MOV R0, UR4 ;  /* 0x0000000400007c02 */ /* 0x000fce0008000f00 */
.L_x_155:
[----:B-1----:R1:W4:Y:S02]  /*9950*/  SYNCS.PHASECHK.TRANS64.TRYWAIT P0, [R0+URZ], R3 ;  /* 0x00000003000075a7 */ /* 0x00232400080011ff */
[----:B----4-:R-:W-:Y:S05]  /*9960*/  @!P0 NANOSLEEP.SYNCS 0x989680 ;  /* 0x009896800000895d */ /* 0x010fea0003900000 */
[----:B------:R-:W4:Y:S02]  /*9970*/  @!P0 SYNCS.PHASECHK.TRANS64 P0, [R0+URZ], R3 ;  /* 0x00000003000085a7 */ /* 0x000f2400080010ff */
[----:B----4-:R-:W-:Y:S05]  /*9980*/  @!P0 BRA `(.L_x_155) ;  /* 0xfffffffc00f08947 */ /* 0x010fea000383ffff */
[----:B------:R-:W-:Y:S05]  /*9990*/  BRA `(.L_x_156) ;  /* 0xffffff9800607947 */ /* 0x000fea000383ffff */
.L_x_51:
[----:B------:R-:W-:-:S07]  /*99a0*/  MOV R0, UR4 ;  /* 0x0000000400007c02 */ /* 0x000fce0008000f00 */
.L_x_157:
[----:B-1----:R1:W4:Y:S02]  /*99b0*/  SYNCS.PHASECHK.TRANS64.TRYWAIT P0, [R0+URZ], R3 ;  /* 0x00000003000075a7 */ /* 0x00232400080011ff */
[----:B----4-:R-:W-:Y:S05]  /*99c0*/  @!P0 NANOSLEEP.SYNCS 0x989680 ;  /* 0x009896800000895d */ /* 0x010fea0003900000 */
[----:B------:R-:W4:Y:S02]  /*99d0*/  @!P0 SYNCS.PHASECHK.TRANS64 P0, [R0+URZ], R3 ;  /* 0x00000003000085a7 */ /* 0x000f2400080010ff */
[----:B----4-:R-:W-:Y:S05]  /*99e0*/  @!P0 BRA `(.L_x_157) ;  /* 0xfffffffc00f08947 */ /* 0x010fea000383ffff */
[----:B------:R-:W-:Y:S05]  /*99f0*/  BRA `(.L_x_158) ;  /* 0xffffff9800707947 */ /* 0x000fea000383ffff */
.L_x_52:
[----:B------:R-:W-:-:S07]  /*9a00*/  MOV R0, UR4 ;  /* 0x0000000400007c02 */ /* 0x000fce0008000f00 */
.L_x_159:
[----:B-1----:R1:W4:Y:S02]  /*9a10*/  SYNCS.PHASECHK.TRANS64.TRYWAIT P0, [R0+URZ], R3 ;  /* 0x00000003000075a7 */ /* 0x00232400080011ff */
[----:B----4-:R-:W-:Y:S05]  /*9a20*/  @!P0 NANOSLEEP.SYNCS 0x989680 ;  /* 0x009896800000895d */ /* 0x010fea0003900000 */
[----:B------:R-:W4:Y:S02]  /*9a30*/  @!P0 SYNCS.PHASECHK.TRANS64 P0, [R0+URZ], R3 ;  /* 0x00000003000085a7 */ /* 0x000f2400080010ff */
[----:B----4-:R-:W-:Y:S05]  /*9a40*/  @!P0 BRA `(.L_x_159) ;  /* 0xfffffffc00f08947 */ /* 0x010fea000383ffff */
[----:B------:R-:W-:Y:S05]  /*9a50*/  BRA `(.L_x_160) ;  /* 0xffffff9800807947 */ /* 0x000fea000383ffff */
.L_x_53:
[----:B------:R-:W-:-:S07]  /*9a60*/  MOV R0, UR4 ;  /* 0x0000000400007c02 */ /* 0x000fce0008000f00 */
.L_x_161:
[----:B-1----:R1:W4:Y:S02]  /*9a70*/  SYNCS.PHASECHK.TRANS64.TRYWAIT P0, [R0+URZ], R3 ;  /* 0x00000003000075a7 */ /* 0x00232400080011ff */
[----:B----4-:R-:W-:Y:S05]  /*9a80*/  @!P0 NANOSLEEP.SYNCS 0x989680 ;  /* 0x009896800000895d */ /* 0x010fea0003900000 */
[----:B------:R-:W4:Y:S02]  /*9a90*/  @!P0 SYNCS.PHASECHK.TRANS64 P0, [R0+URZ], R3 ;  /* 0x00000003000085a7 */ /* 0x000f2400080010ff */
[----:B----4-:R-:W-:Y:S05]  /*9aa0*/  @!P0 BRA `(.L_x_161) ;  /* 0xfffffffc00f08947 */ /* 0x010fea000383ffff */
[----:B------:R-:W-:Y:S05]  /*9ab0*/  BRA `(.L_x_162) ;  /* 0xffffff9800907947 */ /* 0x000fea000383ffff */
.L_x_54:
[----:B------:R-:W-:-:S07]  /*9ac0*/  MOV R0, UR4 ;  /* 0x0000000400007c02 */ /* 0x000fce0008000f00 */
.L_x_163:
[----:B-1----:R1:W4:Y:S02]  /*9ad0*/  SYNCS.PHASECHK.TRANS64.TRYWAIT P0, [R0+URZ], R3 ;  /* 0x00000003000075a7 */ /* 0x00232400080011ff */
[----:B----4-:R-:W-:Y:S05]  /*9ae0*/  @!P0 NANOSLEEP.SYNCS 0x989680 ;  /* 0x009896800000895d */ /* 0x010fea0003900000 */
[----:B------:R-:W4:Y:S02]  /*9af0*/  @!P0 SYNCS.PHASECHK.TRANS64 P0, [R0+URZ], R3 ;  /* 0x00000003000085a7 */ /* 0x000f2400080010ff */
[----:B----4-:R-:W-:Y:S05]  /*9b00*/  @!P0 BRA `(.L_x_163) ;  /* 0xfffffffc00f08947 */ /* 0x010fea000383ffff */
[----:B------:R-:W-:Y:S05]  /*9b10*/  BRA `(.L_x_164) ;  /* 0xffffff9800a07947 */ /* 0x000fea000383ffff */
.L_x_55:
[----:B------:R-:W-:-:S07]  /*9b20*/  MOV R0, UR4 ;  /* 0x0000000400007c02 */ /* 0x000fce0008000f00 */
.L_x_165:
[----:B-1----:R1:W4:Y:S02]  /*9b30*/  SYNCS.PHASECHK.TRANS64.TRYWAIT P0, [R0+URZ], R3 ;  /* 0x00000003000075a7 */ /* 0x00232400080011ff */
[----:B----4-:R-:W-:Y:S05]  /*9b40*/  @!P0 NANOSLEEP.SYNCS 0x989680 ;  /* 0x009896800000895d */ /* 0x010fea0003900000 */
[----:B------:R-:W4:Y:S02]  /*9b50*/  @!P0 SYNCS.PHASECHK.TRANS64 P0, [R0+URZ], R3 ;  /* 0x00000003000085a7 */ /* 0x000f2400080010ff */
[----:B----4-:R-:W-:Y:S05]  /*9b60*/  @!P0 BRA `(.L_x_165) ;  /* 0xfffffffc00f08947 */ /* 0x010fea000383ffff */
[----:B------:R-:W-:Y:S05]  /*9b70*/  BRA `(.L_x_166) ;  /* 0xffffff9800b07947 */ /* 0x000fea000383ffff */
.L_x_56:
[----:B------:R-:W-:-:S07]  /*9b80*/  MOV R0, UR4 ;  /* 0x0000000400007c02 */ /* 0x000fce0008000f00 */
.L_x_167:
[----:B-1----:R1:W4:Y:S02]  /*9b90*/  SYNCS.PHASECHK.TRANS64.TRYWAIT P0, [R0+URZ], R3 ;  /* 0x00000003000075a7 */ /* 0x00232400080011ff */
[----:B----4-:R-:W-:Y:S05]  /*9ba0*/  @!P0 NANOSLEEP.SYNCS 0x989680 ;  /* 0x009896800000895d */ /* 0x010fea0003900000 */
[----:B------:R-:W4:Y:S02]  /*9bb0*/  @!P0 SYNCS.PHASECHK.TRANS64 P0, [R0+URZ], R3 ;  /* 0x00000003000085a7 */ /* 0x000f2400080010ff */
[----:B----4-:R-:W-:Y:S05]  /*9bc0*/  @!P0 BRA `(.L_x_167) ;  /* 0xfffffffc00f08947 */ /* 0x010fea000383ffff */
[----:B------:R-:W-:Y:S05]  /*9bd0*/  BRA `(.L_x_168) ;  /* 0xffffff9800c07947 */ /* 0x000fea000383ffff */
.L_x_59:
[----:B------:R-:W-:-:S07]  /*9be0*/  MOV R4, UR45 ;  /* 0x0000002d00047c02 */ /* 0x000fce0008000f00 */
.L_x_169:
[----:B-1----:R1:W2:Y:S02]  /*9bf0*/  SYNCS.PHASECHK.TRANS64.TRYWAIT P1, [R4+URZ+0x1b8], R7 ;  /* 0x0001b807040075a7 */ /* 0x0022a400080211ff */
[----:B--2---:R-:W-:Y:S05]  /*9c00*/  @!P1 NANOSLEEP.SYNCS 0x989680 ;  /* 0x009896800000995d */ /* 0x004fea0003900000 */
[----:B------:R-:W2:Y:S02]  /*9c10*/  @!P1 SYNCS.PHASECHK.TRANS64 P1, [R4+URZ+0x1b8], R7 ;  /* 0x0001b807040095a7 */ /* 0x000ea400080210ff */
[----:B--2---:R-:W-:Y:S05]  /*9c20*/  @!P1 BRA `(.L_x_169) ;  /* 0xfffffffc00f09947 */ /* 0x004fea000383ffff */
[----:B------:R-:W-:Y:S05]  /*9c30*/  BRA `(.L_x_170) ;  /* 0xffffff9c00287947 */ /* 0x000fea000383ffff */
.L_x_60:
[----:B-1----:R-:W-:-:S07]  /*9c40*/  MOV R4, UR45 ;  /* 0x0000002d00047c02 */ /* 0x002fce0008000f00 */
.L_x_171:
[----:B-1----:R1:W2:Y:S02]  /*9c50*/  SYNCS.PHASECHK.TRANS64.TRYWAIT P1, [R4+URZ+0x1b0], R5 ;  /* 0x0001b005040075a7 */ /* 0x0022a400080211ff */
[----:B--2---:R-:W-:Y:S05]  /*9c60*/  @!P1 NANOSLEEP.SYNCS 0x989680 ;  /* 0x009896800000995d */ /* 0x004fea0003900000 */
[----:B------:R-:W2:Y:S02]  /*9c70*/  @!P1 SYNCS.PHASECHK.TRANS64 P1, [R4+URZ+0x1b0], R5 ;  /* 0x0001b005040095a7 */ /* 0x000ea400080210ff */
[----:B--2---:R-:W-:Y:S05]  /*9c80*/  @!P1 BRA `(.L_x_171) ;  /* 0xfffffffc00f09947 */ /* 0x004fea000383ffff */
[----:B------:R-:W-:Y:S05]  /*9c90*/  BRA `(.L_x_172) ;  /* 0xffffff9c00307947 */ /* 0x000fea000383ffff */
.L_x_68:
[----:B------:R-:W-:-:S07]  /*9ca0*/  MOV R0, UR6 ;  /* 0x0000000600007c02 */ /* 0x000fce0008000f00 */
.L_x_173:
[----:B-1----:R1:W2:Y:S02]  /*9cb0*/  SYNCS.PHASECHK.TRANS64.TRYWAIT P0, [R0+URZ+0x1b0], R5 ;  /* 0x0001b005000075a7 */ /* 0x0022a400080011ff */
[----:B--2---:R-:W-:Y:S05]  /*9cc0*/  @!P0 NANOSLEEP.SYNCS 0x989680 ;  /* 0x009896800000895d */ /* 0x004fea0003900000 */
[----:B------:R-:W2:Y:S02]  /*9cd0*/  @!P0 SYNCS.PHASECHK.TRANS64 P0, [R0+URZ+0x1b0], R5 ;  /* 0x0001b005000085a7 */ /* 0x000ea400080010ff */
[----:B--2---:R-:W-:Y:S05]  /*9ce0*/  @!P0 BRA `(.L_x_173) ;  /* 0xfffffffc00f08947 */ /* 0x004fea000383ffff */
[----:B------:R-:W-:Y:S05]  /*9cf0*/  BRA `(.L_x_174) ;  /* 0xffffffa000987947 */ /* 0x000fea000383ffff */
.L_x_69:
[----:B------:R-:W-:-:S07]  /*9d00*/  MOV R5, UR8 ;  /* 0x0000000800057c02 */ /* 0x000fce0008000f00 */
.L_x_175:
[----:B-1----:R1:W2:Y:S02]  /*9d10*/  SYNCS.PHASECHK.TRANS64.TRYWAIT P0, [R5+URZ+0x1d0], R0 ;  /* 0x0001d000050075a7 */ /* 0x0022a400080011ff */
[----:B--2---:R-:W-:Y:S05]  /*9d20*/  @!P0 NANOSLEEP.SYNCS 0x989680 ;  /* 0x009896800000895d */ /* 0x004fea0003900000 */
[----:B------:R-:W2:Y:S02]  /*9d30*/  @!P0 SYNCS.PHASECHK.TRANS64 P0, [R5+URZ+0x1d0], R0 ;  /* 0x0001d000050085a7 */ /* 0x000ea400080010ff */
[----:B--2---:R-:W-:Y:S05]  /*9d40*/  @!P0 BRA `(.L_x_175) ;  /* 0xfffffffc00f08947 */ /* 0x004fea000383ffff */
[----:B------:R-:W-:Y:S05]  /*9d50*/  BRA `(.L_x_176) ;  /* 0xffffffa000b47947 */ /* 0x000fea000383ffff */
.L_x_72:
[----:B-1----:R-:W-:Y:S07]  /*9d60*/  MOV R0, UR7 ;  /* 0x0000000700007c02 */ /* 0x002fee0008000f00 */
.L_x_177:
[----:B-1----:R1:W2:Y:S02]  /*9d70*/  SYNCS.PHASECHK.TRANS64.TRYWAIT P0, [R0+URZ], R5 ;  /* 0x00000005000075a7 */ /* 0x0022a400080011ff */
[----:B--2---:R-:W-:Y:S05]  /*9d80*/  @!P0 NANOSLEEP.SYNCS 0x989680 ;  /* 0x009896800000895d */ /* 0x004fea0003900000 */
[----:B------:R-:W2:Y:S02]  /*9d90*/  @!P0 SYNCS.PHASECHK.TRANS64 P0, [R0+URZ], R5 ;  /* 0x00000005000085a7 */ /* 0x000ea400080010ff */
[----:B--2---:R-:W-:Y:S05]  /*9da0*/  @!P0 BRA `(.L_x_177) ;  /* 0xfffffffc00f08947 */ /* 0x004fea000383ffff */
[----:B------:R-:W-:Y:S05]  /*9db0*/  BRA `(.L_x_71) ;  /* 0xffffffa000d87947 */ /* 0x000fea000383ffff */
.L_x_75:
[----:B------:R-:W-:-:S07]  /*9dc0*/  MOV R0, UR5 ;  /* 0x0000000500007c02 */ /* 0x000fce0008000f00 */
.L_x_178:
[----:B-1----:R1:W4:Y:S02]  /*9dd0*/  SYNCS.PHASECHK.TRANS64.TRYWAIT P0, [R0+URZ], R3 ;  /* 0x00000003000075a7 */ /* 0x00232400080011ff */
[----:B----4-:R-:W-:Y:S05]  /*9de0*/  @!P0 NANOSLEEP.SYNCS 0x989680 ;  /* 0x009896800000895d */ /* 0x010fea0003900000 */
[----:B------:R-:W4:Y:S02]  /*9df0*/  @!P0 SYNCS.PHASECHK.TRANS64 P0, [R0+URZ], R3 ;  /* 0x00000003000085a7 */ /* 0x000f2400080010ff */
[----:B----4-:R-:W-:Y:S05]  /*9e00*/  @!P0 BRA `(.L_x_178) ;  /* 0xfffffffc00f08947 */ /* 0x010fea000383ffff */
[----:B------:R-:W-:Y:S05]  /*9e10*/  BRA `(.L_x_179) ;  /* 0xffffffa400847947 */ /* 0x000fea000383ffff */
.L_x_76:
[----:B------:R-:W-:-:S07]  /*9e20*/  MOV R0, UR7 ;  /* 0x0000000700007c02 */ /* 0x000fce0008000f00 */
.L_x_180:
[----:B-1----:R1:W4:Y:S02]  /*9e30*/  SYNCS.PHASECHK.TRANS64.TRYWAIT P0, [R0+URZ], R3 ;  /* 0x00000003000075a7 */ /* 0x00232400080011ff */
[----:B----4-:R-:W-:Y:S05]  /*9e40*/  @!P0 NANOSLEEP.SYNCS 0x989680 ;  /* 0x009896800000895d */ /* 0x010fea0003900000 */
[----:B------:R-:W4:Y:S02]  /*9e50*/  @!P0 SYNCS.PHASECHK.TRANS64 P0, [R0+URZ], R3 ;  /* 0x00000003000085a7 */ /* 0x000f2400080010ff */
[----:B----4-:R-:W-:Y:S05]  /*9e60*/  @!P0 BRA `(.L_x_180) ;  /* 0xfffffffc00f08947 */ /* 0x010fea000383ffff */
[----:B------:R-:W-:Y:S05]  /*9e70*/  BRA `(.L_x_181) ;  /* 0xffffffa400907947 */ /* 0x000fea000383ffff */
.L_x_81:
[----:B------:R-:W-:Y:S07]  /*9e80*/  MOV R0, UR22 ;  /* 0x0000001600007c02 */ /* 0x000fee0008000f00 */
.L_x_182:
[----:B--2---:R2:W3:Y:S02]  /*9e90*/  SYNCS.PHASECHK.TRANS64.TRYWAIT P0, [R0+URZ+0x1b0], R3 ;  /* 0x0001b003000075a7 */ /* 0x0044e400080011ff */
[----:B---3--:R-:W-:Y:S05]  /*9ea0*/  @!P0 NANOSLEEP.SYNCS 0x989680 ;  /* 0x009896800000895d */ /* 0x008fea0003900000 */
[----:B------:R-:W3:Y:S02]  /*9eb0*/  @!P0 SYNCS.PHASECHK.TRANS64 P0, [R0+URZ+0x1b0], R3 ;  /* 0x0001b003000085a7 */ /* 0x000ee400080010ff */
[----:B---3--:R-:W-:Y:S05]  /*9ec0*/  @!P0 BRA `(.L_x_182) ;  /* 0xfffffffc00f08947 */ /* 0x008fea000383ffff */
[----:B------:R-:W-:Y:S05]  /*9ed0*/  BRA `(.L_x_183) ;  /* 0xffffffa800b07947 */ /* 0x000fea000383ffff */
.L_x_84:
[----:B------:R-:W-:Y:S07]  /*9ee0*/  MOV R0, UR22 ;  /* 0x0000001600007c02 */ /* 0x000fee0008000f00 */
.L_x_184:
[----:B-1----:R1:W2:Y:S02]  /*9ef0*/  SYNCS.PHASECHK.TRANS64.TRYWAIT P0, [R0+URZ+0x1a8], R3 ;  /* 0x0001a803000075a7 */ /* 0x0022a400080011ff */
[----:B--2---:R-:W-:Y:S05]  /*9f00*/  @!P0 NANOSLEEP.SYNCS 0x989680 ;  /* 0x009896800000895d */ /* 0x004fea0003900000 */
[----:B------:R-:W2:Y:S02]  /*9f10*/  @!P0 SYNCS.PHASECHK.TRANS64 P0, [R0+URZ+0x1a8], R3 ;  /* 0x0001a803000085a7 */ /* 0x000ea400080010ff */
[----:B--2---:R-:W-:Y:S05]  /*9f20*/  @!P0 BRA `(.L_x_184) ;  /* 0xfffffffc00f08947 */ /* 0x004fea000383ffff */
[----:B------:R-:W-:Y:S05]  /*9f30*/  BRA `(.L_x_83) ;  /* 0xffffffac00887947 */ /* 0x000fea000383ffff */
.L_x_87:
[----:B------:R-:W-:Y:S07]  /*9f40*/  MOV R3, UR22 ;  /* 0x0000001600037c02 */ /* 0x000fee0008000f00 */
.L_x_185:
[----:B-1----:R1:W2:Y:S02]  /*9f50*/  SYNCS.PHASECHK.TRANS64.TRYWAIT P0, [R3+URZ+0x190], R12 ;  /* 0x0001900c030075a7 */ /* 0x0022a400080011ff */
[----:B--2---:R-:W-:Y:S05]  /*9f60*/  @!P0 NANOSLEEP.SYNCS 0x989680 ;  /* 0x009896800000895d */ /* 0x004fea0003900000 */
[----:B------:R-:W2:Y:S02]  /*9f70*/  @!P0 SYNCS.PHASECHK.TRANS64 P0, [R3+URZ+0x190], R12 ;  /* 0x0001900c030085a7 */ /* 0x000ea400080010ff */
[----:B--2---:R-:W-:Y:S05]  /*9f80*/  @!P0 BRA `(.L_x_185) ;  /* 0xfffffffc00f08947 */ /* 0x004fea000383ffff */
[----:B------:R-:W-:Y:S05]  /*9f90*/  BRA `(.L_x_186) ;  /* 0xffffffb000407947 */ /* 0x000fea000383ffff */
.L_x_88:
[----:B------:R-:W-:Y:S07]  /*9fa0*/  MOV R3, UR22 ;  /* 0x0000001600037c02 */ /* 0x000fee0008000f00 */
.L_x_187:
[----:B-1----:R1:W2:Y:S02]  /*9fb0*/  SYNCS.PHASECHK.TRANS64.TRYWAIT P0, [R3+URZ+0x198], R12 ;  /* 0x0001980c030075a7 */ /* 0x0022a400080011ff */
[----:B--2---:R-:W-:Y:S05]  /*9fc0*/  @!P0 NANOSLEEP.SYNCS 0x989680 ;  /* 0x009896800000895d */ /* 0x004fea0003900000 */
[----:B------:R-:W2:Y:S02]  /*9fd0*/  @!P0 SYNCS.PHASECHK.TRANS64 P0, [R3+URZ+0x198], R12 ;  /* 0x0001980c030085a7 */ /* 0x000ea400080010ff */
[----:B--2---:R-:W-:Y:S05]  /*9fe0*/  @!P0 BRA `(.L_x_187) ;  /* 0xfffffffc00f08947 */ /* 0x004fea000383ffff */
[----:B------:R-:W-:Y:S05]  /*9ff0*/  BRA `(.L_x_188) ;  /* 0xffffffb000b87947 */ /* 0x000fea000383ffff */
.L_x_90:
[----:B------:R-:W-:-:S07]  /*a000*/  MOV R0, UR22 ;  /* 0x0000001600007c02 */ /* 0x000fce0008000f00 */
.L_x_189:
[----:B-1----:R1:W3:Y:S02]  /*a010*/  SYNCS.PHASECHK.TRANS64.TRYWAIT P0, [R0+URZ+0x190], R3 ;  /* 0x00019003000075a7 */ /* 0x0022e400080011ff */
[----:B---3--:R-:W-:Y:S05]  /*a020*/  @!P0 NANOSLEEP.SYNCS 0x989680 ;  /* 0x009896800000895d */ /* 0x008fea0003900000 */
[----:B------:R-:W3:Y:S02]  /*a030*/  @!P0 SYNCS.PHASECHK.TRANS64 P0, [R0+URZ+0x190], R3 ;  /* 0x00019003000085a7 */ /* 0x000ee400080010ff */
[----:B---3--:R-:W-:Y:S05]  /*a040*/  @!P0 BRA `(.L_x_189) ;  /* 0xfffffffc00f08947 */ /* 0x008fea000383ffff */
[----:B------:R-:W-:Y:S05]  /*a050*/  BRA `(.L_x_190) ;  /* 0xffffffb4001c7947 */ /* 0x000fea000383ffff */
.L_x_92:
[----:B------:R-:W-:Y:S07]  /*a060*/  MOV R0, UR51 ;  /* 0x0000003300007c02 */ /* 0x000fee0008000f00 */
.L_x_191:
[----:B-1----:R1:W2:Y:S02]  /*a070*/  SYNCS.PHASECHK.TRANS64.TRYWAIT P0, [R0+URZ+0x1b0], R3 ;  /* 0x0001b003000075a7 */ /* 0x0022a400080011ff */
[----:B--2---:R-:W-:Y:S05]  /*a080*/  @!P0 NANOSLEEP.SYNCS 0x989680 ;  /* 0x009896800000895d */ /* 0x004fea0003900000 */
[----:B------:R-:W2:Y:S02]  /*a090*/  @!P0 SYNCS.PHASECHK.TRANS64 P0, [R0+URZ+0x1b0], R3 ;  /* 0x0001b003000085a7 */ /* 0x000ea400080010ff */
[----:B--2---:R-:W-:Y:S05]  /*a0a0*/  @!P0 BRA `(.L_x_191) ;  /* 0xfffffffc00f08947 */ /* 0x004fea000383ffff */
[----:B------:R-:W-:Y:S05]  /*a0b0*/  BRA `(.L_x_192) ;  /* 0xffffffb400f07947 */ /* 0x000fea000383ffff */
.L_x_103:
[----:B---3--:R3:W1:Y:S02]  /*a0c0*/  SYNCS.PHASECHK.TRANS64.TRYWAIT P1, [R0+URZ+0x180], R5 ;  /* 0x00018005000075a7 */ /* 0x00866400080211ff */
[----:B-1----:R-:W-:Y:S05]  /*a0d0*/  @!P1 NANOSLEEP.SYNCS 0x989680 ;  /* 0x009896800000995d */ /* 0x002fea0003900000 */
[----:B------:R-:W1:Y:S02]  /*a0e0*/  @!P1 SYNCS.PHASECHK.TRANS64 P1, [R0+URZ+0x180], R5 ;  /* 0x00018005000095a7 */ /* 0x000e6400080210ff */
[----:B-1----:R-:W-:Y:S05]  /*a0f0*/  @!P1 BRA `(.L_x_103) ;  /* 0xfffffffc00f09947 */ /* 0x002fea000383ffff */
[----:B------:R-:W-:Y:S05]  /*a100*/  BRA `(.L_x_102) ;  /* 0xffffffc4004c7947 */ /* 0x000fea000383ffff */
.L_x_105:
[----:B----4-:R4:W1:Y:S02]  /*a110*/  SYNCS.PHASECHK.TRANS64.TRYWAIT P0, [R206+URZ+0x1c0], R3 ;  /* 0x0001c003ce0075a7 */ /* 0x01086400080011ff */
[----:B-1----:R-:W-:Y:S05]  /*a120*/  @!P0 NANOSLEEP.SYNCS 0x989680 ;  /* 0x009896800000895d */ /* 0x002fea0003900000 */
[----:B------:R-:W1:Y:S02]  /*a130*/  @!P0 SYNCS.PHASECHK.TRANS64 P0, [R206+URZ+0x1c0], R3 ;  /* 0x0001c003ce0085a7 */ /* 0x000e6400080010ff */
[----:B-1----:R-:W-:Y:S05]  /*a140*/  @!P0 BRA `(.L_x_105) ;  /* 0xfffffffc00f08947 */ /* 0x002fea000383ffff */
[----:B------:R-:W-:Y:S05]  /*a150*/  BRA `(.L_x_104) ;  /* 0xffffffc400a47947 */ /* 0x000fea000383ffff */
.L_x_114:
[----:B---3--:R3:W4:Y:S02]  /*a160*/  SYNCS.PHASECHK.TRANS64.TRYWAIT P0, [R209+URZ+0x180], R2 ;  /* 0x00018002d10075a7 */ /* 0x00872400080011ff */
[----:B----4-:R-:W-:Y:S05]  /*a170*/  @!P0 NANOSLEEP.SYNCS 0x989680 ;  /* 0x009896800000895d */ /* 0x010fea0003900000 */
[----:B------:R-:W4:Y:S02]  /*a180*/  @!P0 SYNCS.PHASECHK.TRANS64 P0, [R209+URZ+0x180], R2 ;  /* 0x00018002d10085a7 */ /* 0x000f2400080010ff */
[----:B----4-:R-:W-:Y:S05]  /*a190*/  @!P0 BRA `(.L_x_114) ;  /* 0xfffffffc00f08947 */ /* 0x010fea000383ffff */
[----:B------:R-:W-:Y:S05]  /*a1a0*/  BRA `(.L_x_113) ;  /* 0xffffffd800bc7947 */ /* 0x000fea000383ffff */
        .weak           $__internal_0_$__cuda_sm10x_tcgen05_guardrail_trap_col_being_dealloced_not_returned_by_alloc
        .type           $__internal_0_$__cuda_sm10x_tcgen05_guardrail_trap_col_being_dealloced_not_returned_by_alloc,@function
        .size           $__internal_0_$__cuda_sm10x_tcgen05_guardrail_trap_col_being_dealloced_not_returned_by_alloc,($__internal_1_$__cuda_sm10x_tcgen05_guardrail_trap_phase_invalid_during_alloc - $__internal_0_$__cuda_sm10x_tcgen05_guardrail_trap_col_being_dealloced_not_returned_by_alloc)
$__internal_0_$__cuda_sm10x_tcgen05_guardrail_trap_col_being_dealloced_not_returned_by_alloc:
[----:B------:R-:W-:Y:S05]  /*a1b0*/  BPT.TRAP 0x1 ;  /* 0x000000040000795c */ /* 0x000fea0000300000 */
[----:B------:R-:W-:-:S04]  /*a1c0*/  HFMA2 R3, -RZ, RZ, 0, 0 ;  /* 0x00000000ff037431 */ /* 0x000fc800000001ff */
[----:B------:R-:W-:Y:S05]  /*a1d0*/  RET.REL.NODEC R2 `(_ZN7cutlass13device_kernelINS_4conv6kernel13ConvUniversalINS1_16ConvProblemShapeILNS1_8OperatorE1ELi2EEENS1_10collective14CollectiveConvINS1_47MainloopSm100TmaUmmaWarpSpecializedImplicitGemmILS5_1ELi24ELi2ELi1ELi2EN4cute5tupleIJNSA_1CILi1EEESD_SD_EEEEENSB_IJNSC_ILi128EEESG_NSB_IJNSC_ILi32EEEEEEEEENS_12float_e4m3_tESK_NSA_8TiledMMAINSA_8MMA_AtomIJNSA_10MMA_TraitsINSA_19SM100_MMA_F8F6F4_SSEJSK_SK_fSG_SG_NSA_17integral_constantINSA_4UMMA5MajorELSR_0EEENSP_ISR_LSR_1EEENSP_INSQ_7ScaleInELSU_0EEESV_EEEEEENSA_6LayoutISE_NSB_IJNSC_ILi0EEESZ_SZ_EEEEENSB_IJNSA_10UnderscoreES12_S12_EEEEENS7_6detail27Sm100ImplicitGemmTileTraitsINSA_20SM90_TMA_LOAD_IM2COLENSA_14ComposedLayoutINSA_7SwizzleILi1ELi4ELi3EEENSA_18smem_ptr_flag_bitsILi8EEENSY_INSB_IJNSC_ILi8EEESH_EEENSB_IJSH_SD_EEEEEEEvEENS16_INSA_13SM90_TMA_LOADENS18_INS19_ILi3ELi4ELi3EEES1C_NSY_INSB_IJSG_S1D_EEENSB_IJSD_SG_EEEEEEEvEEEENS_8epilogue10collective18CollectiveEpilogueINS1R_23Sm100TmaWarpSpecializedILi2ELi2ELi64ELb0ELb0EEEJSJ_NSB_IJNSY_ISG_SD_EENSY_INSC_ILi64EEESD_EEEEESK_NSB_IJNSB_IJlllEEESD_SZ_EEESK_S21_NS1R_6fusion15FusionCallbacksIS1V_NS22_17LinearCombinationISK_fSK_fLNS_15FloatRoundStyleE2EEESJ_S1Z_JEEENSA_5SM1004TMEM4LOAD26SM100_TMEM_LOAD_32dp32b64xES17_NS18_INS19_ILi2ELi4ELi3EEES1C_NSY_INSB_IJS1D_S1X_EEENSB_IJS1X_SD_EEEEEEENSA_39AutoVectorizingCopyWithAssumedAlignmentILi128EEENSA_21SM90_TMA_STORE_IM2COLES2G_S2I_S2I_EEEvvEEEEvNT_6ParamsE) ;  /* 0xffffff5c02887950 */ /* 0x000fea0003c3ffff */
        .weak           $__internal_1_$__cuda_sm10x_tcgen05_guardrail_trap_phase_invalid_during_alloc
        .type           $__internal_1_$__cuda_sm10x_tcgen05_guardrail_trap_phase_invalid_during_alloc,@function
        .size           $__internal_1_$__cuda_sm10x_tcgen05_guardrail_trap_phase_invalid_during_alloc,($__internal_2_$__cuda_sm10x_tcgen05_guardrail_trap_unallocated_columns_being_dealloced - $__internal_1_$__cuda_sm10x_tcgen05_guardrail_trap_phase_invalid_during_alloc)
$__internal_1_$__cuda_sm10x_tcgen05_guardrail_trap_phase_invalid_during_alloc:
[----:B------:R-:W-:Y:S05]  /*a1e0*/  BPT.TRAP 0x1 ;  /* 0x000000040000795c */ /* 0x000fea0000300000 */
[----:B------:R-:W-:-:S04]  /*a1f0*/  MOV R3, 0x0 ;  /* 0x0000000000037802 */ /* 0x000fc80000000f00 */
[----:B------:R-:W-:Y:S05]  /*a200*/  RET.REL.NODEC R2 `(_ZN7cutlass13device_kernelINS_4conv6kernel13ConvUniversalINS1_16ConvProblemShapeILNS1_8OperatorE1ELi2EEENS1_10collective14CollectiveConvINS1_47MainloopSm100TmaUmmaWarpSpecializedImplicitGemmILS5_1ELi24ELi2ELi1ELi2EN4cute5tupleIJNSA_1CILi1EEESD_SD_EEEEENSB_IJNSC_ILi128EEESG_NSB_IJNSC_ILi32EEEEEEEEENS_12float_e4m3_tESK_NSA_8TiledMMAINSA_8MMA_AtomIJNSA_10MMA_TraitsINSA_19SM100_MMA_F8F6F4_SSEJSK_SK_fSG_SG_NSA_17integral_constantINSA_4UMMA5MajorELSR_0EEENSP_ISR_LSR_1EEENSP_INSQ_7ScaleInELSU_0EEESV_EEEEEENSA_6LayoutISE_NSB_IJNSC_ILi0EEESZ_SZ_EEEEENSB_IJNSA_10UnderscoreES12_S12_EEEEENS7_6detail27Sm100ImplicitGemmTileTraitsINSA_20SM90_TMA_LOAD_IM2COLENSA_14ComposedLayoutINSA_7SwizzleILi1ELi4ELi3EEENSA_18smem_ptr_flag_bitsILi8EEENSY_INSB_IJNSC_ILi8EEESH_EEENSB_IJSH_SD_EEEEEEEvEENS16_INSA_13SM90_TMA_LOADENS18_INS19_ILi3ELi4ELi3EEES1C_NSY_INSB_IJSG_S1D_EEENSB_IJSD_SG_EEEEEEEvEEEENS_8epilogue10collective18CollectiveEpilogueINS1R_23Sm100TmaWarpSpecializedILi2ELi2ELi64ELb0ELb0EEEJSJ_NSB_IJNSY_ISG_SD_EENSY_INSC_ILi64EEESD_EEEEESK_NSB_IJNSB_IJlllEEESD_SZ_EEESK_S21_NS1R_6fusion15FusionCallbacksIS1V_NS22_17LinearCombinationISK_fSK_fLNS_15FloatRoundStyleE2EEESJ_S1Z_JEEENSA_5SM1004TMEM4LOAD26SM100_TMEM_LOAD_32dp32b64xES17_NS18_INS19_ILi2ELi4ELi3EEES1C_NSY_INSB_IJS1D_S1X_EEENSB_IJS1X_SD_EEEEEEENSA_39AutoVectorizingCopyWithAssumedAlignmentILi128EEENSA_21SM90_TMA_STORE_IM2COLES2G_S2I_S2I_EEEvvEEEEvNT_6ParamsE) ;  /* 0xffffff5c027c7950 */ /* 0x000fea0003c3ffff */
        .weak           $__internal_2_$__cuda_sm10x_tcgen05_guardrail_trap_unallocated_columns_being_dealloced
        .type           $__internal_2_$__cuda_sm10x_tcgen05_guardrail_trap_unallocated_columns_being_dealloced,@function
        .size           $__internal_2_$__cuda_sm10x_tcgen05_guardrail_trap_unallocated_columns_being_dealloced,(.L_x_194 - $__internal_2_$__cuda_sm10x_tcgen05_guardrail_trap_unallocated_columns_being_dealloced)
$__internal_2_$__cuda_sm10x_tcgen05_guardrail_trap_unallocated_columns_being_dealloced:
[----:B------:R-:W-:Y:S05]  /*a210*/  BPT.TRAP 0x1 ;  /* 0x000000040000795c */ /* 0x000fea0000300000 */
[----:B------:R-:W-:-:S04]  /*a220*/  HFMA2 R3, -RZ, RZ, 0, 0 ;  /* 0x00000000ff037431 */ /* 0x000fc800000001ff */
[----:B------:R-:W-:Y:S05]  /*a230*/  RET.REL.NODEC R2 `(_ZN7cutlass13device_kernelINS_4conv6kernel13ConvUniversalINS1_16ConvProblemShapeILNS1_8OperatorE1ELi2EEENS1_10collective14CollectiveConvINS1_47MainloopSm100TmaUmmaWarpSpecializedImplicitGemmILS5_1ELi24ELi2ELi1ELi2EN4cute5tupleIJNSA_1CILi1EEESD_SD_EEEEENSB_IJNSC_ILi128EEESG_NSB_IJNSC_ILi32EEEEEEEEENS_12float_e4m3_tESK_NSA_8TiledMMAINSA_8MMA_AtomIJNSA_10MMA_TraitsINSA_19SM100_MMA_F8F6F4_SSEJSK_SK_fSG_SG_NSA_17integral_constantINSA_4UMMA5MajorELSR_0EEENSP_ISR_LSR_1EEENSP_INSQ_7ScaleInELSU_0EEESV_EEEEEENSA_6LayoutISE_NSB_IJNSC_ILi0EEESZ_SZ_EEEEENSB_IJNSA_10UnderscoreES12_S12_EEEEENS7_6detail27Sm100ImplicitGemmTileTraitsINSA_20SM90_TMA_LOAD_IM2COLENSA_14ComposedLayoutINSA_7SwizzleILi1ELi4ELi3EEENSA_18smem_ptr_flag_bitsILi8EEENSY_INSB_IJNSC_ILi8EEESH_EEENSB_IJSH_SD_EEEEEEEvEENS16_INSA_13SM90_TMA_LOADENS18_INS19_ILi3ELi4ELi3EEES1C_NSY_INSB_IJSG_S1D_EEENSB_IJSD_SG_EEEEEEEvEEEENS_8epilogue10collective18CollectiveEpilogueINS1R_23Sm100TmaWarpSpecializedILi2ELi2ELi64ELb0ELb0EEEJSJ_NSB_IJNSY_ISG_SD_EENSY_INSC_ILi64EEESD_EEEEESK_NSB_IJNSB_IJlllEEESD_SZ_EEESK_S21_NS1R_6fusion15FusionCallbacksIS1V_NS22_17LinearCombinationISK_fSK_fLNS_15FloatRoundStyleE2EEESJ_S1Z_JEEENSA_5SM1004TMEM4LOAD26SM100_TMEM_LOAD_32dp32b64xES17_NS18_INS19_ILi2ELi4ELi3EEES1C_NSY_INSB_IJS1D_S1X_EEENSB_IJS1X_SD_EEEEEEENSA_39AutoVectorizingCopyWithAssumedAlignmentILi128EEENSA_21SM90_TMA_STORE_IM2COLES2G_S2I_S2I_EEEvvEEEEvNT_6ParamsE) ;  /* 0xffffff5c02707950 */ /* 0x000fea0003c3ffff */
.L_x_193:
[----:B------:R-:W-:-:S00]  /*a240*/  BRA `(.L_x_193) ;  /* 0xfffffffc00fc7947 */ /* 0x000fc0000383ffff */
[----:B------:R-:W-:-:S00]  /*a250*/  NOP ;  /* 0x0000000000007918 */ /* 0x000fc00000000000 */
        /* <DEDUP_REMOVED lines=10> */
.L_x_194:


//--------------------- .nv.global.init           --------------------------
	.section	.nv.global.init,"aw",@progbits
.nv.global.init:
	.type		$str$29,@object
	.size		$str$29,($str$30 - $str$29)
$str$29:
        /*0000*/ 	.byte	0x28, 0x61, 0x64, 0x64, 0x72, 0x65, 0x73, 0x73, 0x20, 0x26, 0x20, 0x6d, 0x61, 0x73, 0x6b, 0x29
        /*0010*/ 	.byte	0x20, 0x3d, 0x3d, 0x20, 0x30, 0x00
	.type		$str$30,@object
	.size		$str$30,($str$28 - $str$30)
$str$30:
        /*0016*/ 	.byte	0x2f, 0x74, 0x6d, 0x70, 0x2f, 0x63, 0x75, 0x74, 0x6c, 0x61, 0x73, 0x73, 0x5f, 0x73, 0x77, 0x65
        /*0026*/ 	.byte	0x65, 0x70, 0x5f, 0x73, 0x72, 0x63, 0x2f, 0x69, 0x6e, 0x63, 0x6c, 0x75, 0x64, 0x65, 0x2f, 0x63
        /*0036*/ 	.byte	0x75, 0x74, 0x65, 0x2f, 0x70, 0x6f, 0x69, 0x6e, 0x74, 0x65, 0x72, 0x5f, 0x66, 0x6c, 0x61, 0x67
        /*0046*/ 	.byte	0x67, 0x65, 0x64, 0x2e, 0x68, 0x70, 0x70, 0x00
	.type		$str$28,@object
	.size		$str$28,($str$27 - $str$28)
$str$28:
        /*004e*/ 	.byte	0x2f, 0x74, 0x6d, 0x70, 0x2f, 0x63, 0x75, 0x74, 0x6c, 0x61, 0x73, 0x73, 0x5f, 0x73, 0x77, 0x65
        /*005e*/ 	.byte	0x65, 0x70, 0x5f, 0x73, 0x72, 0x63, 0x2f, 0x69, 0x6e, 0x63, 0x6c, 0x75, 0x64, 0x65, 0x2f, 0x63
        /*006e*/ 	.byte	0x75, 0x74, 0x65, 0x2f, 0x61, 0x74, 0x6f, 0x6d, 0x2f, 0x63, 0x6f, 0x70, 0x79, 0x5f, 0x74, 0x72
        /*007e*/ 	.byte	0x61, 0x69, 0x74, 0x73, 0x5f, 0x73, 0x6d, 0x31, 0x30, 0x30, 0x2e, 0x68, 0x70, 0x70, 0x00
	.type		$str$27,@object
	.size		$str$27,(__unnamed_1 - $str$27)
$str$27:
        /*008d*/ 	.byte	0x28, 0x28, 0x75, 0x69, 0x6e, 0x74, 0x33, 0x32, 0x5f, 0x74, 0x28, 0x74, 0x68, 0x72, 0x65, 0x61
        /*009d*/ 	.byte	0x64, 0x49, 0x64, 0x78, 0x2e, 0x78, 0x29, 0x20, 0x2f, 0x20, 0x33, 0x32, 0x29, 0x20, 0x25, 0x20
        /*00ad*/ 	.byte	0x34, 0x29, 0x20, 0x3d, 0x3d, 0x20, 0x28, 0x28, 0x28, 0x74, 0x6d, 0x65, 0x6d, 0x5f, 0x61, 0x64
        /*00bd*/ 	.byte	0x64, 0x72, 0x20, 0x3e, 0x3e, 0x20, 0x31, 0x36, 0x29, 0x20, 0x2f, 0x20, 0x33, 0x32, 0x29, 0x20
        /*00cd*/ 	.byte	0x25, 0x20, 0x34, 0x29, 0x00
	.type		__unnamed_1,@object
	.size		__unnamed_1,(__unnamed_2 - __unnamed_1)
__unnamed_1:
        /*00d2*/ 	.byte	0x61, 0x75, 0x74, 0x6f, 0x20, 0x63, 0x75, 0x74, 0x65, 0x3a, 0x3a, 0x61, 0x73, 0x5f, 0x70, 0x6f
        /* <DEDUP_REMOVED lines=24> */
        /*0262*/ 	.byte	0x43, 0x3c, 0x38, 0x31, 0x39, 0x32, 0x3e, 0x3e, 0x3e, 0x3e, 0x5d, 0x00
	.type		__unnamed_2,@object
	.size		__unnamed_2,(.L_2 - __unnamed_2)
__unnamed_2:
        /* <DEDUP_REMOVED lines=42> */
        /*050e*/ 	.byte	0x3e, 0x3e, 0x3e, 0x3e, 0x5d, 0x00
.L_2:


//--------------------- .nv.shared._ZN7cutlass13device_kernelINS_4conv6kernel13ConvUniversalINS1_16ConvProblemShapeILNS1_8OperatorE1ELi2EEENS1_10collective14CollectiveConvINS1_47MainloopSm100TmaUmmaWarpSpecializedImplicitGemmILS5_1ELi24ELi2ELi1ELi2EN4cute5tupleIJNSA_1CILi1EEESD_SD_EEEEENSB_IJNSC_ILi128EEESG_NSB_IJNSC_ILi32EEEEEEEEENS_12float_e4m3_tESK_NSA_8TiledMMAINSA_8MMA_AtomIJNSA_10MMA_TraitsINSA_19SM100_MMA_F8F6F4_SSEJSK_SK_fSG_SG_NSA_17integral_constantINSA_4UMMA5MajorELSR_0EEENSP_ISR_LSR_1EEENSP_INSQ_7ScaleInELSU_0EEESV_EEEEEENSA_6LayoutISE_NSB_IJNSC_ILi0EEESZ_SZ_EEEEENSB_IJNSA_10UnderscoreES12_S12_EEEEENS7_6detail27Sm100ImplicitGemmTileTraitsINSA_20SM90_TMA_LOAD_IM2COLENSA_14ComposedLayoutINSA_7SwizzleILi1ELi4ELi3EEENSA_18smem_ptr_flag_bitsILi8EEENSY_INSB_IJNSC_ILi8EEESH_EEENSB_IJSH_SD_EEEEEEEvEENS16_INSA_13SM90_TMA_LOADENS18_INS19_ILi3ELi4ELi3EEES1C_NSY_INSB_IJSG_S1D_EEENSB_IJSD_SG_EEEEEEEvEEEENS_8epilogue10collective18CollectiveEpilogueINS1R_23Sm100TmaWarpSpecializedILi2ELi2ELi64ELb0ELb0EEEJSJ_NSB_IJNSY_ISG_SD_EENSY_INSC_ILi64EEESD_EEEEESK_NSB_IJNSB_IJlllEEESD_SZ_EEESK_S21_NS1R_6fusion15FusionCallbacksIS1V_NS22_17LinearCombinationISK_fSK_fLNS_15FloatRoundStyleE2EEESJ_S1Z_JEEENSA_5SM1004TMEM4LOAD26SM100_TMEM_LOAD_32dp32b64xES17_NS18_INS19_ILi2ELi4ELi3EEES1C_NSY_INSB_IJS1D_S1X_EEENSB_IJS1X_SD_EEEEEEENSA_39AutoVectorizingCopyWithAssumedAlignmentILi128EEENSA_21SM90_TMA_STORE_IM2COLES2G_S2I_S2I_EEEvvEEEEvNT_6ParamsE --------------------------
	.section	.nv.shared._ZN7cutlass13device_kernelINS_4conv6kernel13ConvUniversalINS1_16ConvProblemShapeILNS1_8OperatorE1ELi2EEENS1_10collective14CollectiveConvINS1_47MainloopSm100TmaUmmaWarpSpecializedImplicitGemmILS5_1ELi24ELi2ELi1ELi2EN4cute5tupleIJNSA_1CILi1EEESD_SD_EEEEENSB_IJNSC_ILi128EEESG_NSB_IJNSC_ILi32EEEEEEEEENS_12float_e4m3_tESK_NSA_8TiledMMAINSA_8MMA_AtomIJNSA_10MMA_TraitsINSA_19SM100_MMA_F8F6F4_SSEJSK_SK_fSG_SG_NSA_17integral_constantINSA_4UMMA5MajorELSR_0EEENSP_ISR_LSR_1EEENSP_INSQ_7ScaleInELSU_0EEESV_EEEEEENSA_6LayoutISE_NSB_IJNSC_ILi0EEESZ_SZ_EEEEENSB_IJNSA_10UnderscoreES12_S12_EEEEENS7_6detail27Sm100ImplicitGemmTileTraitsINSA_20SM90_TMA_LOAD_IM2COLENSA_14ComposedLayoutINSA_7SwizzleILi1ELi4ELi3EEENSA_18smem_ptr_flag_bitsILi8EEENSY_INSB_IJNSC_ILi8EEESH_EEENSB_IJSH_SD_EEEEEEEvEENS16_INSA_13SM90_TMA_LOADENS18_INS19_ILi3ELi4ELi3EEES1C_NSY_INSB_IJSG_S1D_EEENSB_IJSD_SG_EEEEEEEvEEEENS_8epilogue10collective18CollectiveEpilogueINS1R_23Sm100TmaWarpSpecializedILi2ELi2ELi64ELb0ELb0EEEJSJ_NSB_IJNSY_ISG_SD_EENSY_INSC_ILi64EEESD_EEEEESK_NSB_IJNSB_IJlllEEESD_SZ_EEESK_S21_NS1R_6fusion15FusionCallbacksIS1V_NS22_17LinearCombinationISK_fSK_fLNS_15FloatRoundStyleE2EEESJ_S1Z_JEEENSA_5SM1004TMEM4LOAD26SM100_TMEM_LOAD_32dp32b64xES17_NS18_INS19_ILi2ELi4ELi3EEES1C_NSY_INSB_IJS1D_S1X_EEENSB_IJS1X_SD_EEEEEEENSA_39AutoVectorizingCopyWithAssumedAlignmentILi128EEENSA_21SM90_TMA_STORE_IM2COLES2G_S2I_S2I_EEEvvEEEEvNT_6ParamsE,"aw",@nobits
	.sectionflags	@""
	.align	16
	.zero		1024


//--------------------- .nv.shared.reserved.0     --------------------------
	.section	.nv.shared.reserved.0,"aw",@nobits
	.weak		__nv_reservedSMEM_offset_0_alias
	.size		__nv_reservedSMEM_offset_0_alias, 0, 64
	.other		__nv_reservedSMEM_offset_0_alias,@"STO_CUDA_RESERVED_SHARED STV_DEFAULT"
__nv_reservedSMEM_offset_0_alias:
	.zero		0
.nv.shared.reserved.0:
	.zero		64
	.weak		__nv_reservedSMEM_tcgen05_partition
	.type		__nv_reservedSMEM_tcgen05_partition,@object
	.size		__nv_reservedSMEM_tcgen05_partition,(.L_0 - __nv_reservedSMEM_tcgen05_partition)
__nv_reservedSMEM_tcgen05_partition:
	.zero		32
.L_0:


//--------------------- .nv.global                --------------------------
	.section	.nv.global,"aw",@nobits
.nv.global:
	.type		_ZN39_INTERNAL_06b256ab_4_k_cu_26640d81_36444cute1_E,@object
	.size		_ZN39_INTERNAL_06b256ab_4_k_cu_26640d81_36444cute1_E,(_ZN39_INTERNAL_06b256ab_4_k_cu_26640d81_36444cuda3std3__45__cpo6cbeginE - _ZN39_INTERNAL_06b256ab_4_k_cu_26640d81_36444cute1_E)
_ZN39_INTERNAL_06b256ab_4_k_cu_26640d81_36444cute1_E:
	.zero		1
	.type		_ZN39_INTERNAL_06b256ab_4_k_cu_26640d81_36444cuda3std3__45__cpo6cbeginE,@object
	.size		_ZN39_INTERNAL_06b256ab_4_k_cu_26640d81_36444cuda3std3__45__cpo6cbeginE,(_ZN39_INTERNAL_06b256ab_4_k_cu_26640d81_36444cuda3std3__48in_placeE - _ZN39_INTERNAL_06b256ab_4_k_cu_26640d81_36444cuda3std3__45__cpo6cbeginE)
_ZN39_INTERNAL_06b256ab_4_k_cu_26640d81_36444cuda3std3__45__cpo6cbeginE:
	.zero		1
	.type		_ZN39_INTERNAL_06b256ab_4_k_cu_26640d81_36444cuda3std3__48in_placeE,@object
	.size		_ZN39_INTERNAL_06b256ab_4_k_cu_26640d81_36444cuda3std3__48in_placeE,(_ZN39_INTERNAL_06b256ab_4_k_cu_26640d81_36444cuda3std6ranges3__45__cpo9iter_moveE - _ZN39_INTERNAL_06b256ab_4_k_cu_26640d81_36444cuda3std3__48in_placeE)
_ZN39_INTERNAL_06b256ab_4_k_cu_26640d81_36444cuda3std3__48in_placeE:
	.zero		1
	.type		_ZN39_INTERNAL_06b256ab_4_k_cu_26640d81_36444cuda3std6ranges3__45__cpo9iter_moveE,@object
	.size		_ZN39_INTERNAL_06b256ab_4_k_cu_26640d81_36444cuda3std6ranges3__45__cpo9iter_moveE,(_ZN39_INTERNAL_06b256ab_4_k_cu_26640d81_36444cuda3std3__45__cpo5beginE - _ZN39_INTERNAL_06b256ab_4_k_cu_26640d81_36444cuda3std6ranges3__45__cpo9iter_moveE)
_ZN39_INTERNAL_06b256ab_4_k_cu_26640d81_36444cuda3std6ranges3__45__cpo9iter_moveE:
	.zero		1
	.type		_ZN39_INTERNAL_06b256ab_4_k_cu_26640d81_36444cuda3std3__45__cpo5beginE,@object
	.size		_ZN39_INTERNAL_06b256ab_4_k_cu_26640d81_36444cuda3std3__45__cpo5beginE,(_ZN39_INTERNAL_06b256ab_4_k_cu_26640d81_36444cuda3std3__441_GLOBAL__N__06b256ab_4_k_cu_26640d81_36446ignoreE - _ZN39_INTERNAL_06b256ab_4_k_cu_26640d81_36444cuda3std3__45__cpo5beginE)
_ZN39_INTERNAL_06b256ab_4_k_cu_26640d81_36444cuda3std3__45__cpo5beginE:
	.zero		1
	.type		_ZN39_INTERNAL_06b256ab_4_k_cu_26640d81_36444cuda3std3__441_GLOBAL__N__06b256ab_4_k_cu_26640d81_36446ignoreE,@object
	.size		_ZN39_INTERNAL_06b256ab_4_k_cu_26640d81_36444cuda3std3__441_GLOBAL__N__06b256ab_4_k_cu_26640d81_36446ignoreE,(_ZN39_INTERNAL_06b256ab_4_k_cu_26640d81_36444cute7productE - _ZN39_INTERNAL_06b256ab_4_k_cu_26640d81_36444cuda3std3__441_GLOBAL__N__06b256ab_4_k_cu_26640d81_36446ignoreE)
_ZN39_INTERNAL_06b256ab_4_k_cu_26640d81_36444cuda3std3__441_GLOBAL__N__06b256ab_4_k_cu_26640d81_36446ignoreE:
	.zero		1
	.type		_ZN39_INTERNAL_06b256ab_4_k_cu_26640d81_36444cute7productE,@object
	.size		_ZN39_INTERNAL_06b256ab_4_k_cu_26640d81_36444cute7productE,(_ZN39_INTERNAL_06b256ab_4_k_cu_26640d81_36444cuda3std3__45__cpo3endE - _ZN39_INTERNAL_06b256ab_4_k_cu_26640d81_36444cute7productE)
_ZN39_INTERNAL_06b256ab_4_k_cu_26640d81_36444cute7productE:
	.zero		1
	.type		_ZN39_INTERNAL_06b256ab_4_k_cu_26640d81_36444cuda3std3__45__cpo3endE,@object
	.size		_ZN39_INTERNAL_06b256ab_4_k_cu_26640d81_36444cuda3std3__45__cpo3endE,(_ZN39_INTERNAL_06b256ab_4_k_cu_26640d81_36444cuda3std3__419piecewise_constructE - _ZN39_INTERNAL_06b256ab_4_k_cu_26640d81_36444cuda3std3__45__cpo3endE)
_ZN39_INTERNAL_06b256ab_4_k_cu_26640d81_36444cuda3std3__45__cpo3endE:
	.zero		1
	.type		_ZN39_INTERNAL_06b256ab_4_k_cu_26640d81_36444cuda3std3__419piecewise_constructE,@object
	.size		_ZN39_INTERNAL_06b256ab_4_k_cu_26640d81_36444cuda3std3__419piecewise_constructE,(_ZN39_INTERNAL_06b256ab_4_k_cu_26640d81_36444cuda3std3__45__cpo4cendE - _ZN39_INTERNAL_06b256ab_4_k_cu_26640d81_36444cuda3std3__419piecewise_constructE)
_ZN39_INTERNAL_06b256ab_4_k_cu_26640d81_36444cuda3std3__419piecewise_constructE:
	.zero		1
	.type		_ZN39_INTERNAL_06b256ab_4_k_cu_26640d81_36444cuda3std3__45__cpo4cendE,@object
	.size		_ZN39_INTERNAL_06b256ab_4_k_cu_26640d81_36444cuda3std3__45__cpo4cendE,(_ZN39_INTERNAL_06b256ab_4_k_cu_26640d81_36444cuda3std6ranges3__45__cpo4swapE - _ZN39_INTERNAL_06b256ab_4_k_cu_26640d81_36444cuda3std3__45__cpo4cendE)
_ZN39_INTERNAL_06b256ab_4_k_cu_26640d81_36444cuda3std3__45__cpo4cendE:
	.zero		1
	.type		_ZN39_INTERNAL_06b256ab_4_k_cu_26640d81_36444cuda3std6ranges3__45__cpo4swapE,@object
	.size		_ZN39_INTERNAL_06b256ab_4_k_cu_26640d81_36444cuda3std6ranges3__45__cpo4swapE,(.L_10 - _ZN39_INTERNAL_06b256ab_4_k_cu_26640d81_36444cuda3std6ranges3__45__cpo4swapE)
_ZN39_INTERNAL_06b256ab_4_k_cu_26640d81_36444cuda3std6ranges3__45__cpo4swapE:
	.zero		1
.L_10:


//--------------------- .nv.constant0._ZN7cutlass13device_kernelINS_4conv6kernel13ConvUniversalINS1_16ConvProblemShapeILNS1_8OperatorE1ELi2EEENS1_10collective14CollectiveConvINS1_47MainloopSm100TmaUmmaWarpSpecializedImplicitGemmILS5_1ELi24ELi2ELi1ELi2EN4cute5tupleIJNSA_1CILi1EEESD_SD_EEEEENSB_IJNSC_ILi128EEESG_NSB_IJNSC_ILi32EEEEEEEEENS_12float_e4m3_tESK_NSA_8TiledMMAINSA_8MMA_AtomIJNSA_10MMA_TraitsINSA_19SM100_MMA_F8F6F4_SSEJSK_SK_fSG_SG_NSA_17integral_constantINSA_4UMMA5MajorELSR_0EEENSP_ISR_LSR_1EEENSP_INSQ_7ScaleInELSU_0EEESV_EEEEEENSA_6LayoutISE_NSB_IJNSC_ILi0EEESZ_SZ_EEEEENSB_IJNSA_10UnderscoreES12_S12_EEEEENS7_6detail27Sm100ImplicitGemmTileTraitsINSA_20SM90_TMA_LOAD_IM2COLENSA_14ComposedLayoutINSA_7SwizzleILi1ELi4ELi3EEENSA_18smem_ptr_flag_bitsILi8EEENSY_INSB_IJNSC_ILi8EEESH_EEENSB_IJSH_SD_EEEEEEEvEENS16_INSA_13SM90_TMA_LOADENS18_INS19_ILi3ELi4ELi3EEES1C_NSY_INSB_IJSG_S1D_EEENSB_IJSD_SG_EEEEEEEvEEEENS_8epilogue10collective18CollectiveEpilogueINS1R_23Sm100TmaWarpSpecializedILi2ELi2ELi64ELb0ELb0EEEJSJ_NSB_IJNSY_ISG_SD_EENSY_INSC_ILi64EEESD_EEEEESK_NSB_IJNSB_IJlllEEESD_SZ_EEESK_S21_NS1R_6fusion15FusionCallbacksIS1V_NS22_17LinearCombinationISK_fSK_fLNS_15FloatRoundStyleE2EEESJ_S1Z_JEEENSA_5SM1004TMEM4LOAD26SM100_TMEM_LOAD_32dp32b64xES17_NS18_INS19_ILi2ELi4ELi3EEES1C_NSY_INSB_IJS1D_S1X_EEENSB_IJS1X_SD_EEEEEEENSA_39AutoVectorizingCopyWithAssumedAlignmentILi128EEENSA_21SM90_TMA_STORE_IM2COLES2G_S2I_S2I_EEEvvEEEEvNT_6ParamsE --------------------------
	.section	.nv.constant0._ZN7cutlass13device_kernelINS_4conv6kernel13ConvUniversalINS1_16ConvProblemShapeILNS1_8OperatorE1ELi2EEENS1_10collective14CollectiveConvINS1_47MainloopSm100TmaUmmaWarpSpecializedImplicitGemmILS5_1ELi24ELi2ELi1ELi2EN4cute5tupleIJNSA_1CILi1EEESD_SD_EEEEENSB_IJNSC_ILi128EEESG_NSB_IJNSC_ILi32EEEEEEEEENS_12float_e4m3_tESK_NSA_8TiledMMAINSA_8MMA_AtomIJNSA_10MMA_TraitsINSA_19SM100_MMA_F8F6F4_SSEJSK_SK_fSG_SG_NSA_17integral_constantINSA_4UMMA5MajorELSR_0EEENSP_ISR_LSR_1EEENSP_INSQ_7ScaleInELSU_0EEESV_EEEEEENSA_6LayoutISE_NSB_IJNSC_ILi0EEESZ_SZ_EEEEENSB_IJNSA_10UnderscoreES12_S12_EEEEENS7_6detail27Sm100ImplicitGemmTileTraitsINSA_20SM90_TMA_LOAD_IM2COLENSA_14ComposedLayoutINSA_7SwizzleILi1ELi4ELi3EEENSA_18smem_ptr_flag_bitsILi8EEENSY_INSB_IJNSC_ILi8EEESH_EEENSB_IJSH_SD_EEEEEEEvEENS16_INSA_13SM90_TMA_LOADENS18_INS19_ILi3ELi4ELi3EEES1C_NSY_INSB_IJSG_S1D_EEENSB_IJSD_SG_EEEEEEEvEEEENS_8epilogue10collective18CollectiveEpilogueINS1R_23Sm100TmaWarpSpecializedILi2ELi2ELi64ELb0ELb0EEEJSJ_NSB_IJNSY_ISG_SD_EENSY_INSC_ILi64EEESD_EEEEESK_NSB_IJNSB_IJlllEEESD_SZ_EEESK_S21_NS1R_6fusion15FusionCallbacksIS1V_NS22_17LinearCombinationISK_fSK_fLNS_15FloatRoundStyleE2EEESJ_S1Z_JEEENSA_5SM1004TMEM4LOAD26SM100_TMEM_LOAD_32dp32b64xES17_NS18_INS19_ILi2ELi4ELi3EEES1C_NSY_INSB_IJS1D_S1X_EEENSB_IJS1X_SD_EEEEEEENSA_39AutoVectorizingCopyWithAssumedAlignmentILi128EEENSA_21SM90_TMA_STORE_IM2COLES2G_S2I_S2I_EEEvvEEEEvNT_6ParamsE,"a",@progbits
	.sectionflags	@""
	.align	4
.nv.constant0._ZN7cutlass13device_kernelINS_4conv6kernel13ConvUniversalINS1_16ConvProblemShapeILNS1_8OperatorE1ELi2EEENS1_10collective14CollectiveConvINS1_47MainloopSm100TmaUmmaWarpSpecializedImplicitGemmILS5_1ELi24ELi2ELi1ELi2EN4cute5tupleIJNSA_1CILi1EEESD_SD_EEEEENSB_IJNSC_ILi128EEESG_NSB_IJNSC_ILi32EEEEEEEEENS_12float_e4m3_tESK_NSA_8TiledMMAINSA_8MMA_AtomIJNSA_10MMA_TraitsINSA_19SM100_MMA_F8F6F4_SSEJSK_SK_fSG_SG_NSA_17integral_constantINSA_4UMMA5MajorELSR_0EEENSP_ISR_LSR_1EEENSP_INSQ_7ScaleInELSU_0EEESV_EEEEEENSA_6LayoutISE_NSB_IJNSC_ILi0EEESZ_SZ_EEEEENSB_IJNSA_10UnderscoreES12_S12_EEEEENS7_6detail27Sm100ImplicitGemmTileTraitsINSA_20SM90_TMA_LOAD_IM2COLENSA_14ComposedLayoutINSA_7SwizzleILi1ELi4ELi3EEENSA_18smem_ptr_flag_bitsILi8EEENSY_INSB_IJNSC_ILi8EEESH_EEENSB_IJSH_SD_EEEEEEEvEENS16_INSA_13SM90_TMA_LOADENS18_INS19_ILi3ELi4ELi3EEES1C_NSY_INSB_IJSG_S1D_EEENSB_IJSD_SG_EEEEEEEvEEEENS_8epilogue10collective18CollectiveEpilogueINS1R_23Sm100TmaWarpSpecializedILi2ELi2ELi64ELb0ELb0EEEJSJ_NSB_IJNSY_ISG_SD_EENSY_INSC_ILi64EEESD_EEEEESK_NSB_IJNSB_IJlllEEESD_SZ_EEESK_S21_NS1R_6fusion15FusionCallbacksIS1V_NS22_17LinearCombinationISK_fSK_fLNS_15FloatRoundStyleE2EEESJ_S1Z_JEEENSA_5SM1004TMEM4LOAD26SM100_TMEM_LOAD_32dp32b64xES17_NS18_INS19_ILi2ELi4ELi3EEES1C_NSY_INSB_IJS1D_S1X_EEENSB_IJS1X_SD_EEEEEEENSA_39AutoVectorizingCopyWithAssumedAlignmentILi128EEENSA_21SM90_TMA_STORE_IM2COLES2G_S2I_S2I_EEEvvEEEEvNT_6ParamsE:
	.zero		2944


//--------------------- SYMBOLS --------------------------

	.type		.nv.reservedSmem.offset0,@object
	.size		.nv.reservedSmem.offset0,0x4
	.type		.nv.reservedSmem.cap,@object
	.size		.nv.reservedSmem.cap,0x4
	.type		__assertfail,@function
